	.target	sm_100a

	.elftype	@"ET_EXEC"


//--------------------- .note.nv.tkinfo           --------------------------
	.section	.note.nv.tkinfo,"",@"SHT_NOTE"
	.sectionflags	@"SHF_NOTE_NV_TKINFO"
	.tkinfo
        /*0018*/ 	.word	0x00000002
        /*0030*/ 	.string	""
        /*0030*/ 	.string	"ptxas"
        /*0030*/ 	.string	"Cuda compilation tools, release 13.0, V13.0.88"
        /*0030*/ 	.string	"Build cuda_13.0.r13.0/compiler.36424714_0"
        /*0030*/ 	.string	"-arch sm_100a -m 64 "



//--------------------- .note.nv.cuinfo           --------------------------
	.section	.note.nv.cuinfo,"",@"SHT_NOTE"
	.sectionflags	@"SHF_NOTE_NV_CUINFO"
        /*0018*/ 	.short	0x0002
        /*001a*/ 	.short	0x0064
        /*001c*/ 	.short	0x0082
	.zero		2


//--------------------- .nv.info                  --------------------------
	.section	.nv.info,"",@"SHT_CUDA_INFO"
	.align	4


	//----- nvinfo : EIATTR_REGCOUNT
	.align		4
        /*0000*/ 	.byte	0x04, 0x2f
        /*0002*/ 	.short	(.L_19 - .L_18)
	.align		4
.L_18:
        /*0004*/ 	.word	index@(_ZN7cutlass13device_kernelINS_4gemm6kernel13GemmUniversalIN4cute5tupleIJiiiiEEENS1_10collective13CollectiveMmaINS1_35MainloopSm100TmaUmmaWarpSpecializedILi5ELi2ELi4ENS5_IJNS4_1CILi2EEENSA_ILi1EEESC_EEEEENS5_IJNSA_ILi64EEESF_SF_EEEaNS5_IJlSC_lEEEaSH_NS4_8TiledMMAINS4_8MMA_AtomIJNS4_15SM100_MMA_S8_SSIaaiLi64ELi64ELNS4_4UMMA5MajorE0ELSM_0ELNSL_8SaturateE0EEEEEENS4_6LayoutINS5_IJSC_SC_SC_EEENS5_IJNSA_ILi0EEESS_SS_EEEEENS5_IJNS4_10UnderscoreESV_SV_EEEEENS4_13SM90_TMA_LOADENS4_14ComposedLayoutINS4_7SwizzleILi2ELi4ELi3EEENS4_18smem_ptr_flag_bitsILi8EEENSQ_INS5_IJNSA_ILi8EEESF_EEENS5_IJSF_SC_EEEEEEEvNS4_8identityENS4_23SM90_TMA_LOAD_MULTICASTES18_vS19_EENS_8epilogue10collective18CollectiveEpilogueINS1C_23Sm100TmaWarpSpecializedILi1ELi1ELi32ELb0ELb0EEEJSG_NS5_IJNSQ_ISF_SC_EES1H_EEEaSH_aSH_NS1C_6fusion15FusionCallbacksIS1G_NS1J_17LinearCombinationIaiaiLNS_15FloatRoundStyleE2EEESG_S1I_JEEENS4_5SM1004TMEM4LOAD26SM100_TMEM_LOAD_16dp32b32xESY_S18_NS4_39AutoVectorizingCopyWithAssumedAlignmentILi128EEENS4_14SM90_TMA_STOREES18_S1U_S1U_EEEvvEEEEvNT_6ParamsE)
        /*0008*/ 	.word	0x00000059


	//----- nvinfo : EIATTR_FRAME_SIZE
	.align		4
.L_19:
        /*000c*/ 	.byte	0x04, 0x11
        /*000e*/ 	.short	(.L_21 - .L_20)
	.align		4
.L_20:
        /*0010*/ 	.word	index@($__internal_2_$__cuda_sm10x_tcgen05_guardrail_trap_unallocated_columns_being_dealloced)
        /*0014*/ 	.word	0x00000000


	//----- nvinfo : EIATTR_FRAME_SIZE
	.align		4
.L_21:
        /*0018*/ 	.byte	0x04, 0x11
        /*001a*/ 	.short	(.L_23 - .L_22)
	.align		4
.L_22:
        /*001c*/ 	.word	index@($__internal_1_$__cuda_sm10x_tcgen05_guardrail_trap_phase_invalid_during_alloc)
        /*0020*/ 	.word	0x00000000


	//----- nvinfo : EIATTR_FRAME_SIZE
	.align		4
.L_23:
        /*0024*/ 	.byte	0x04, 0x11
        /*0026*/ 	.short	(.L_25 - .L_24)
	.align		4
.L_24:
        /*0028*/ 	.word	index@($__internal_0_$__cuda_sm10x_tcgen05_guardrail_trap_col_being_dealloced_not_returned_by_alloc)
        /*002c*/ 	.word	0x00000000


	//----- nvinfo : EIATTR_FRAME_SIZE
	.align		4
.L_25:
        /*0030*/ 	.byte	0x04, 0x11
        /*0032*/ 	.short	(.L_27 - .L_26)
	.align		4
.L_26:
        /*0034*/ 	.word	index@(_ZN7cutlass13device_kernelINS_4gemm6kernel13GemmUniversalIN4cute5tupleIJiiiiEEENS1_10collective13CollectiveMmaINS1_35MainloopSm100TmaUmmaWarpSpecializedILi5ELi2ELi4ENS5_IJNS4_1CILi2EEENSA_ILi1EEESC_EEEEENS5_IJNSA_ILi64EEESF_SF_EEEaNS5_IJlSC_lEEEaSH_NS4_8TiledMMAINS4_8MMA_AtomIJNS4_15SM100_MMA_S8_SSIaaiLi64ELi64ELNS4_4UMMA5MajorE0ELSM_0ELNSL_8SaturateE0EEEEEENS4_6LayoutINS5_IJSC_SC_SC_EEENS5_IJNSA_ILi0EEESS_SS_EEEEENS5_IJNS4_10UnderscoreESV_SV_EEEEENS4_13SM90_TMA_LOADENS4_14ComposedLayoutINS4_7SwizzleILi2ELi4ELi3EEENS4_18smem_ptr_flag_bitsILi8EEENSQ_INS5_IJNSA_ILi8EEESF_EEENS5_IJSF_SC_EEEEEEEvNS4_8identityENS4_23SM90_TMA_LOAD_MULTICASTES18_vS19_EENS_8epilogue10collective18CollectiveEpilogueINS1C_23Sm100TmaWarpSpecializedILi1ELi1ELi32ELb0ELb0EEEJSG_NS5_IJNSQ_ISF_SC_EES1H_EEEaSH_aSH_NS1C_6fusion15FusionCallbacksIS1G_NS1J_17LinearCombinationIaiaiLNS_15FloatRoundStyleE2EEESG_S1I_JEEENS4_5SM1004TMEM4LOAD26SM100_TMEM_LOAD_16dp32b32xESY_S18_NS4_39AutoVectorizingCopyWithAssumedAlignmentILi128EEENS4_14SM90_TMA_STOREES18_S1U_S1U_EEEvvEEEEvNT_6ParamsE)
        /*0038*/ 	.word	0x00000000


	//----- nvinfo : EIATTR_MIN_STACK_SIZE
	.align		4
.L_27:
        /*003c*/ 	.byte	0x04, 0x12
        /*003e*/ 	.short	(.L_29 - .L_28)
	.align		4
.L_28:
        /*0040*/ 	.word	index@(_ZN7cutlass13device_kernelINS_4gemm6kernel13GemmUniversalIN4cute5tupleIJiiiiEEENS1_10collective13CollectiveMmaINS1_35MainloopSm100TmaUmmaWarpSpecializedILi5ELi2ELi4ENS5_IJNS4_1CILi2EEENSA_ILi1EEESC_EEEEENS5_IJNSA_ILi64EEESF_SF_EEEaNS5_IJlSC_lEEEaSH_NS4_8TiledMMAINS4_8MMA_AtomIJNS4_15SM100_MMA_S8_SSIaaiLi64ELi64ELNS4_4UMMA5MajorE0ELSM_0ELNSL_8SaturateE0EEEEEENS4_6LayoutINS5_IJSC_SC_SC_EEENS5_IJNSA_ILi0EEESS_SS_EEEEENS5_IJNS4_10UnderscoreESV_SV_EEEEENS4_13SM90_TMA_LOADENS4_14ComposedLayoutINS4_7SwizzleILi2ELi4ELi3EEENS4_18smem_ptr_flag_bitsILi8EEENSQ_INS5_IJNSA_ILi8EEESF_EEENS5_IJSF_SC_EEEEEEEvNS4_8identityENS4_23SM90_TMA_LOAD_MULTICASTES18_vS19_EENS_8epilogue10collective18CollectiveEpilogueINS1C_23Sm100TmaWarpSpecializedILi1ELi1ELi32ELb0ELb0EEEJSG_NS5_IJNSQ_ISF_SC_EES1H_EEEaSH_aSH_NS1C_6fusion15FusionCallbacksIS1G_NS1J_17LinearCombinationIaiaiLNS_15FloatRoundStyleE2EEESG_S1I_JEEENS4_5SM1004TMEM4LOAD26SM100_TMEM_LOAD_16dp32b32xESY_S18_NS4_39AutoVectorizingCopyWithAssumedAlignmentILi128EEENS4_14SM90_TMA_STOREES18_S1U_S1U_EEEvvEEEEvNT_6ParamsE)
        /*0044*/ 	.word	0x00000000
.L_29:


//--------------------- .nv.compat                --------------------------
	.section	.nv.compat,"",@"SHT_CUDA_COMPAT_INFO"
	.align	4
        /*0000*/ 	.byte	0x02, 0x09, 0x01, 0x00, 0x02, 0x02, 0x03, 0x00, 0x02, 0x05, 0x06, 0x00, 0x03, 0x07, 0x01, 0x01
        /*0010*/ 	.byte	0x02, 0x03, 0x01, 0x00, 0x02, 0x06, 0x01, 0x00, 0x04, 0x0b, 0x08, 0x00, 0x01, 0x00, 0x00, 0x00
        /*0020*/ 	.byte	0x00, 0x00, 0x00, 0x00


//--------------------- .nv.info._ZN7cutlass13device_kernelINS_4gemm6kernel13GemmUniversalIN4cute5tupleIJiiiiEEENS1_10collective13CollectiveMmaINS1_35MainloopSm100TmaUmmaWarpSpecializedILi5ELi2ELi4ENS5_IJNS4_1CILi2EEENSA_ILi1EEESC_EEEEENS5_IJNSA_ILi64EEESF_SF_EEEaNS5_IJlSC_lEEEaSH_NS4_8TiledMMAINS4_8MMA_AtomIJNS4_15SM100_MMA_S8_SSIaaiLi64ELi64ELNS4_4UMMA5MajorE0ELSM_0ELNSL_8SaturateE0EEEEEENS4_6LayoutINS5_IJSC_SC_SC_EEENS5_IJNSA_ILi0EEESS_SS_EEEEENS5_IJNS4_10UnderscoreESV_SV_EEEEENS4_13SM90_TMA_LOADENS4_14ComposedLayoutINS4_7SwizzleILi2ELi4ELi3EEENS4_18smem_ptr_flag_bitsILi8EEENSQ_INS5_IJNSA_ILi8EEESF_EEENS5_IJSF_SC_EEEEEEEvNS4_8identityENS4_23SM90_TMA_LOAD_MULTICASTES18_vS19_EENS_8epilogue10collective18CollectiveEpilogueINS1C_23Sm100TmaWarpSpecializedILi1ELi1ELi32ELb0ELb0EEEJSG_NS5_IJNSQ_ISF_SC_EES1H_EEEaSH_aSH_NS1C_6fusion15FusionCallbacksIS1G_NS1J_17LinearCombinationIaiaiLNS_15FloatRoundStyleE2EEESG_S1I_JEEENS4_5SM1004TMEM4LOAD26SM100_TMEM_LOAD_16dp32b32xESY_S18_NS4_39AutoVectorizingCopyWithAssumedAlignmentILi128EEENS4_14SM90_TMA_STOREES18_S1U_S1U_EEEvvEEEEvNT_6ParamsE --------------------------
	.section	.nv.info._ZN7cutlass13device_kernelINS_4gemm6kernel13GemmUniversalIN4cute5tupleIJiiiiEEENS1_10collective13CollectiveMmaINS1_35MainloopSm100TmaUmmaWarpSpecializedILi5ELi2ELi4ENS5_IJNS4_1CILi2EEENSA_ILi1EEESC_EEEEENS5_IJNSA_ILi64EEESF_SF_EEEaNS5_IJlSC_lEEEaSH_NS4_8TiledMMAINS4_8MMA_AtomIJNS4_15SM100_MMA_S8_SSIaaiLi64ELi64ELNS4_4UMMA5MajorE0ELSM_0ELNSL_8SaturateE0EEEEEENS4_6LayoutINS5_IJSC_SC_SC_EEENS5_IJNSA_ILi0EEESS_SS_EEEEENS5_IJNS4_10UnderscoreESV_SV_EEEEENS4_13SM90_TMA_LOADENS4_14ComposedLayoutINS4_7SwizzleILi2ELi4ELi3EEENS4_18smem_ptr_flag_bitsILi8EEENSQ_INS5_IJNSA_ILi8EEESF_EEENS5_IJSF_SC_EEEEEEEvNS4_8identityENS4_23SM90_TMA_LOAD_MULTICASTES18_vS19_EENS_8epilogue10collective18CollectiveEpilogueINS1C_23Sm100TmaWarpSpecializedILi1ELi1ELi32ELb0ELb0EEEJSG_NS5_IJNSQ_ISF_SC_EES1H_EEEaSH_aSH_NS1C_6fusion15FusionCallbacksIS1G_NS1J_17LinearCombinationIaiaiLNS_15FloatRoundStyleE2EEESG_S1I_JEEENS4_5SM1004TMEM4LOAD26SM100_TMEM_LOAD_16dp32b32xESY_S18_NS4_39AutoVectorizingCopyWithAssumedAlignmentILi128EEENS4_14SM90_TMA_STOREES18_S1U_S1U_EEEvvEEEEvNT_6ParamsE,"",@"SHT_CUDA_INFO"
	.sectionflags	@""
	.align	4


	//----- nvinfo : EIATTR_CUDA_API_VERSION
	.align		4
        /*0000*/ 	.byte	0x04, 0x37
        /*0002*/ 	.short	(.L_31 - .L_30)
.L_30:
        /*0004*/ 	.word	0x00000082


	//----- nvinfo : EIATTR_KPARAM_INFO
	.align		4
.L_31:
        /*0008*/ 	.byte	0x04, 0x17
        /*000a*/ 	.short	(.L_33 - .L_32)
.L_32:
        /*000c*/ 	.word	0x00000000
        /*0010*/ 	.short	0x0000
        /*0012*/ 	.short	0x0000
        /*0014*/ 	.byte	0x00, 0xf0, 0x01, 0x20


	//----- nvinfo : EIATTR_AT_ENTRY_FRAGMENTS
	.align		4
.L_33:
        /*0018*/ 	.byte	0x04, 0x4f
        /*001a*/ 	.short	(.L_35 - .L_34)


	//   ....[0]....
.L_34:
        /*001c*/ 	.word	0x00000006


	//----- nvinfo : EIATTR_RESERVED_SMEM_USED
	.align		4
.L_35:
        /*0020*/ 	.byte	0x01, 0x41
	.zero		2


	//----- nvinfo : EIATTR_SPARSE_MMA_MASK
	.align		4
        /*0024*/ 	.byte	0x03, 0x50
        /*0026*/ 	.short	0x0000


	//----- nvinfo : EIATTR_TCGEN05_1CTA_USED
	.align		4
        /*0028*/ 	.byte	0x01, 0x51
	.zero		2


	//----- nvinfo : EIATTR_MAXREG_COUNT
	.align		4
        /*002c*/ 	.byte	0x03, 0x1b
        /*002e*/ 	.short	0x00ff


	//----- nvinfo : EIATTR_NUM_BARRIERS
	.align		4
        /*0030*/ 	.byte	0x02, 0x4c
        /*0032*/ 	.byte	0x07
	.zero		1


	//----- nvinfo : EIATTR_EXTERNS
	.align		4
        /*0034*/ 	.byte	0x04, 0x0f
        /*0036*/ 	.short	(.L_37 - .L_36)


	//   ....[0]....
	.align		4
.L_36:
        /*0038*/ 	.word	index@(__assertfail)


	//----- nvinfo : EIATTR_MERCURY_ISA_VERSION
	.align		4
.L_37:
        /*003c*/ 	.byte	0x03, 0x5f
        /*003e*/ 	.short	0x0101


	//----- nvinfo : EIATTR_INT_WARP_WIDE_INSTR_OFFSETS
	.align		4
        /*0040*/ 	.byte	0x04, 0x31
        /*0042*/ 	.short	(.L_39 - .L_38)


	//   ....[0]....
.L_38:
        /*0044*/ 	.word	0x00003bc0


	//   ....[1]....
        /*0048*/ 	.word	0x00003bf0


	//   ....[2]....
        /*004c*/ 	.word	0x00003c10


	//   ....[3]....
        /*0050*/ 	.word	0x000047f0


	//   ....[4]....
        /*0054*/ 	.word	0x000048a0


	//----- nvinfo : EIATTR_COOP_GROUP_MASK_REGIDS
	.align		4
.L_39:
        /*0058*/ 	.byte	0x04, 0x29
        /*005a*/ 	.short	(.L_41 - .L_40)


	//   ....[0]....
.L_40:
        /*005c*/ 	.word	0xffffffff


	//   ....[1]....
        /*0060*/ 	.word	0xffffffff


	//   ....[2]....
        /*0064*/ 	.word	0xffffffff


	//   ....[3]....
        /*0068*/ 	.word	0xffffffff


	//   ....[4]....
        /*006c*/ 	.word	0xffffffff


	//   ....[5]....
        /*0070*/ 	.word	0xffffffff


	//   ....[6]....
        /*0074*/ 	.word	0xffffffff


	//   ....[7]....
        /*0078*/ 	.word	0xffffffff


	//   ....[8]....
        /*007c*/ 	.word	0xffffffff


	//   ....[9]....
        /*0080*/ 	.word	0xffffffff


	//   ....[10]....
        /*0084*/ 	.word	0xffffffff


	//   ....[11]....
        /*0088*/ 	.word	0xffffffff


	//   ....[12]....
        /*008c*/ 	.word	0xffffffff


	//   ....[13]....
        /*0090*/ 	.word	0xffffffff


	//----- nvinfo : EIATTR_COOP_GROUP_INSTR_OFFSETS
	.align		4
.L_41:
        /*0094*/ 	.byte	0x04, 0x28
        /*0096*/ 	.short	(.L_43 - .L_42)


	//   ....[0]....
.L_42:
        /*0098*/ 	.word	0x00000080


	//   ....[1]....
        /*009c*/ 	.word	0x000004e0


	//   ....[2]....
        /*00a0*/ 	.word	0x000006a0


	//   ....[3]....
        /*00a4*/ 	.word	0x000007e0


	//   ....[4]....
        /*00a8*/ 	.word	0x000008e0


	//   ....[5]....
        /*00ac*/ 	.word	0x00000a50


	//   ....[6]....
        /*00b0*/ 	.word	0x00000bf0


	//   ....[7]....
        /*00b4*/ 	.word	0x00000da0


	//   ....[8]....
        /*00b8*/ 	.word	0x00001f60


	//   ....[9]....
        /*00bc*/ 	.word	0x00002e90


	//   ....[10]....
        /*00c0*/ 	.word	0x000030a0


	//   ....[11]....
        /*00c4*/ 	.word	0x000030d0


	//   ....[12]....
        /*00c8*/ 	.word	0x00003aa0


	//   ....[13]....
        /*00cc*/ 	.word	0x00003cd0


	//----- nvinfo : EIATTR_VRC_CTA_INIT_COUNT
	.align		4
.L_43:
        /*00d0*/ 	.byte	0x02, 0x4a
        /*00d2*/ 	.byte	0x80
	.zero		1


	//----- nvinfo : EIATTR_SYSCALL_OFFSETS
	.align		4
        /*00d4*/ 	.byte	0x04, 0x46
        /*00d6*/ 	.short	(.L_45 - .L_44)


	//   ....[0]....
.L_44:
        /*00d8*/ 	.word	0x00005400


	//   ....[1]....
        /*00dc*/ 	.word	0x00005540


	//   ....[2]....
        /*00e0*/ 	.word	0x00005cc0


	//----- nvinfo : EIATTR_MBARRIER_INSTR_OFFSETS
	.align		4
.L_45:
        /*00e4*/ 	.byte	0x04, 0x39
        /*00e6*/ 	.short	(.L_47 - .L_46)


	//   ....[0]....
.L_46:
        /*00e8*/ 	.word	0x000005f0
        /*00ec*/ 	.word	0x000000ff
        /*00f0*/ 	.word	0x00000000
        /*00f4*/ 	.short	0x0100
        /*00f6*/ 	.byte	0x04
	.zero		1


	//   ....[1]....
        /*00f8*/ 	.word	0x00000600
        /*00fc*/ 	.word	0x000000ff
        /*0100*/ 	.word	0x00000028
        /*0104*/ 	.short	0x0100
        /*0106*/ 	.byte	0x04
	.zero		1


	//   ....[2]....
        /*0108*/ 	.word	0x00000610
        /*010c*/ 	.word	0x000000ff
        /*0110*/ 	.word	0x00000008
        /*0114*/ 	.short	0x0100
        /*0116*/ 	.byte	0x04
	.zero		1


	//   ....[3]....
        /*0118*/ 	.word	0x00000620
        /*011c*/ 	.word	0x000000ff
        /*0120*/ 	.word	0x00000030
        /*0124*/ 	.short	0x0100
        /*0126*/ 	.byte	0x04
	.zero		1


	//   ....[4]....
        /*0128*/ 	.word	0x00000630
        /*012c*/ 	.word	0x000000ff
        /*0130*/ 	.word	0x00000010
        /*0134*/ 	.short	0x0100
        /*0136*/ 	.byte	0x04
	.zero		1


	//   ....[5]....
        /*0138*/ 	.word	0x00000640
        /*013c*/ 	.word	0x000000ff
        /*0140*/ 	.word	0x00000038
        /*0144*/ 	.short	0x0100
        /*0146*/ 	.byte	0x04
	.zero		1


	//   ....[6]....
        /*0148*/ 	.word	0x00000650
        /*014c*/ 	.word	0x000000ff
        /*0150*/ 	.word	0x00000018
        /*0154*/ 	.short	0x0100
        /*0156*/ 	.byte	0x04
	.zero		1


	//   ....[7]....
        /*0158*/ 	.word	0x00000660
        /*015c*/ 	.word	0x000000ff
        /*0160*/ 	.word	0x00000040
        /*0164*/ 	.short	0x0100
        /*0166*/ 	.byte	0x04
	.zero		1


	//   ....[8]....
        /*0168*/ 	.word	0x00000670
        /*016c*/ 	.word	0x000000ff
        /*0170*/ 	.word	0x00000020
        /*0174*/ 	.short	0x0100
        /*0176*/ 	.byte	0x04
	.zero		1


	//   ....[9]....
        /*0178*/ 	.word	0x00000680
        /*017c*/ 	.word	0x000000ff
        /*0180*/ 	.word	0x00000048
        /*0184*/ 	.short	0x0100
        /*0186*/ 	.byte	0x04
	.zero		1


	//   ....[10]....
        /*0188*/ 	.word	0x000007b0
        /*018c*/ 	.word	0x000000ff
        /*0190*/ 	.word	0x00000050
        /*0194*/ 	.short	0x0100
        /*0196*/ 	.byte	0x04
	.zero		1


	//   ....[11]....
        /*0198*/ 	.word	0x000007c0
        /*019c*/ 	.word	0x000000ff
        /*01a0*/ 	.word	0x00000058
        /*01a4*/ 	.short	0x0100
        /*01a6*/ 	.byte	0x04
	.zero		1


	//   ....[12]....
        /*01a8*/ 	.word	0x000008b0
        /*01ac*/ 	.word	0x000000ff
        /*01b0*/ 	.word	0x00000060
        /*01b4*/ 	.short	0x0100
        /*01b6*/ 	.byte	0x06
	.zero		1


	//   ....[13]....
        /*01b8*/ 	.word	0x000008c0
        /*01bc*/ 	.word	0x000000ff
        /*01c0*/ 	.word	0x00000068
        /*01c4*/ 	.short	0x0100
        /*01c6*/ 	.byte	0x06
	.zero		1


	//   ....[14]....
        /*01c8*/ 	.word	0x00000a00
        /*01cc*/ 	.word	0x000000ff
        /*01d0*/ 	.word	0x00000070
        /*01d4*/ 	.short	0x0100
        /*01d6*/ 	.byte	0x06
	.zero		1


	//   ....[15]....
        /*01d8*/ 	.word	0x00000a10
        /*01dc*/ 	.word	0x000000ff
        /*01e0*/ 	.word	0x00000080
        /*01e4*/ 	.short	0x0100
        /*01e6*/ 	.byte	0x06
	.zero		1


	//   ....[16]....
        /*01e8*/ 	.word	0x00000a20
        /*01ec*/ 	.word	0x000000ff
        /*01f0*/ 	.word	0x00000078
        /*01f4*/ 	.short	0x0100
        /*01f6*/ 	.byte	0x06
	.zero		1


	//   ....[17]....
        /*01f8*/ 	.word	0x00000a30
        /*01fc*/ 	.word	0x000000ff
        /*0200*/ 	.word	0x00000088
        /*0204*/ 	.short	0x0100
        /*0206*/ 	.byte	0x06
	.zero		1


	//   ....[18]....
        /*0208*/ 	.word	0x00000b60
        /*020c*/ 	.word	0x000000ff
        /*0210*/ 	.word	0x00000090
        /*0214*/ 	.short	0x0100
        /*0216*/ 	.byte	0x04
	.zero		1


	//   ....[19]....
        /*0218*/ 	.word	0x00000b70
        /*021c*/ 	.word	0x000000ff
        /*0220*/ 	.word	0x000000b0
        /*0224*/ 	.short	0x0100
        /*0226*/ 	.byte	0x04
	.zero		1


	//   ....[20]....
        /*0228*/ 	.word	0x00000b80
        /*022c*/ 	.word	0x000000ff
        /*0230*/ 	.word	0x00000098
        /*0234*/ 	.short	0x0100
        /*0236*/ 	.byte	0x04
	.zero		1


	//   ....[21]....
        /*0238*/ 	.word	0x00000b90
        /*023c*/ 	.word	0x000000ff
        /*0240*/ 	.word	0x000000b8
        /*0244*/ 	.short	0x0100
        /*0246*/ 	.byte	0x04
	.zero		1


	//   ....[22]....
        /*0248*/ 	.word	0x00000ba0
        /*024c*/ 	.word	0x000000ff
        /*0250*/ 	.word	0x000000a0
        /*0254*/ 	.short	0x0100
        /*0256*/ 	.byte	0x04
	.zero		1


	//   ....[23]....
        /*0258*/ 	.word	0x00000bb0
        /*025c*/ 	.word	0x000000ff
        /*0260*/ 	.word	0x000000c0
        /*0264*/ 	.short	0x0100
        /*0266*/ 	.byte	0x04
	.zero		1


	//   ....[24]....
        /*0268*/ 	.word	0x00000bc0
        /*026c*/ 	.word	0x000000ff
        /*0270*/ 	.word	0x000000a8
        /*0274*/ 	.short	0x0100
        /*0276*/ 	.byte	0x04
	.zero		1


	//   ....[25]....
        /*0278*/ 	.word	0x00000bd0
        /*027c*/ 	.word	0x000000ff
        /*0280*/ 	.word	0x000000c8
        /*0284*/ 	.short	0x0100
        /*0286*/ 	.byte	0x04
	.zero		1


	//   ....[26]....
        /*0288*/ 	.word	0x00000cc0
        /*028c*/ 	.word	0x000000ff
        /*0290*/ 	.word	0x000000d0
        /*0294*/ 	.short	0x0100
        /*0296*/ 	.byte	0x04
	.zero		1


	//   ....[27]....
        /*0298*/ 	.word	0x00000cd0
        /*029c*/ 	.word	0x000000ff
        /*02a0*/ 	.word	0x000000e0
        /*02a4*/ 	.short	0x0100
        /*02a6*/ 	.byte	0x04
	.zero		1


	//   ....[28]....
        /*02a8*/ 	.word	0x00000ce0
        /*02ac*/ 	.word	0x000000ff
        /*02b0*/ 	.word	0x000000d8
        /*02b4*/ 	.short	0x0100
        /*02b6*/ 	.byte	0x04
	.zero		1


	//   ....[29]....
        /*02b8*/ 	.word	0x00000cf0
        /*02bc*/ 	.word	0x000000ff
        /*02c0*/ 	.word	0x000000e8
        /*02c4*/ 	.short	0x0100
        /*02c6*/ 	.byte	0x04
	.zero		1


	//   ....[30]....
        /*02c8*/ 	.word	0x000017e0
        /*02cc*/ 	.word	0x00000000
        /*02d0*/ 	.word	0x000000e0
        /*02d4*/ 	.short	0x010a
        /*02d6*/ 	.byte	0xff
	.zero		1


	//   ....[31]....
        /*02d8*/ 	.word	0x00001810
        /*02dc*/ 	.word	0x00000000
        /*02e0*/ 	.word	0x000000d0
        /*02e4*/ 	.short	0x0101
        /*02e6*/ 	.byte	0xff
	.zero		1


	//   ....[32]....
        /*02e8*/ 	.word	0x000018e0
        /*02ec*/ 	.word	0x000000ff
        /*02f0*/ 	.word	0x00000028
        /*02f4*/ 	.short	0x010a
        /*02f6*/ 	.byte	0x04
	.zero		1


	//   ....[33]....
        /*02f8*/ 	.word	0x00001960
        /*02fc*/ 	.word	0x000000ff
        /*0300*/ 	.word	0x00000028
        /*0304*/ 	.short	0x010a
        /*0306*/ 	.byte	0x21
	.zero		1


	//   ....[34]....
        /*0308*/ 	.word	0x00001af0
        /*030c*/ 	.word	0x000000ff
        /*0310*/ 	.word	0x00000028
        /*0314*/ 	.short	0x010a
        /*0316*/ 	.byte	0x08
	.zero		1


	//   ....[35]....
        /*0318*/ 	.word	0x00001c10
        /*031c*/ 	.word	0x000000ff
        /*0320*/ 	.word	0x00000068
        /*0324*/ 	.short	0x0101
        /*0326*/ 	.byte	0x06
	.zero		1


	//   ....[36]....
        /*0328*/ 	.word	0x00001c30
        /*032c*/ 	.word	0x000000ff
        /*0330*/ 	.word	0x00000028
        /*0334*/ 	.short	0x010a
        /*0336*/ 	.byte	0x04
	.zero		1


	//   ....[37]....
        /*0338*/ 	.word	0x00001cb0
        /*033c*/ 	.word	0x000000ff
        /*0340*/ 	.word	0x00000028
        /*0344*/ 	.short	0x010a
        /*0346*/ 	.byte	0x11
	.zero		1


	//   ....[38]....
        /*0348*/ 	.word	0x00001ec0
        /*034c*/ 	.word	0x000000ff
        /*0350*/ 	.word	0x00000028
        /*0354*/ 	.short	0x010a
        /*0356*/ 	.byte	0x07
	.zero		1


	//   ....[39]....
        /*0358*/ 	.word	0x00001f90
        /*035c*/ 	.word	0x00000003
        /*0360*/ 	.word	0x00000070
        /*0364*/ 	.short	0x010a
        /*0366*/ 	.byte	0xff
	.zero		1


	//   ....[40]....
        /*0368*/ 	.word	0x000020e0
        /*036c*/ 	.word	0x00000000
        /*0370*/ 	.word	0x00000000
        /*0374*/ 	.short	0x0101
        /*0376*/ 	.byte	0xff
	.zero		1


	//   ....[41]....
        /*0378*/ 	.word	0x00002680
        /*037c*/ 	.word	0x000000ff
        /*0380*/ 	.word	0x00000000
        /*0384*/ 	.short	0x010a
        /*0386*/ 	.byte	0x04
	.zero		1


	//   ....[42]....
        /*0388*/ 	.word	0x00002710
        /*038c*/ 	.word	0x000000ff
        /*0390*/ 	.word	0x00000000
        /*0394*/ 	.short	0x010a
        /*0396*/ 	.byte	0x05
	.zero		1


	//   ....[43]....
        /*0398*/ 	.word	0x000027a0
        /*039c*/ 	.word	0x000000ff
        /*03a0*/ 	.word	0x00000000
        /*03a4*/ 	.short	0x010a
        /*03a6*/ 	.byte	0x05
	.zero		1


	//   ....[44]....
        /*03a8*/ 	.word	0x00002830
        /*03ac*/ 	.word	0x000000ff
        /*03b0*/ 	.word	0x00000000
        /*03b4*/ 	.short	0x010a
        /*03b6*/ 	.byte	0x05
	.zero		1


	//   ....[45]....
        /*03b8*/ 	.word	0x000028d0
        /*03bc*/ 	.word	0x00000000
        /*03c0*/ 	.word	0x00000000
        /*03c4*/ 	.short	0x010a
        /*03c6*/ 	.byte	0xff
	.zero		1


	//   ....[46]....
        /*03c8*/ 	.word	0x000029f0
        /*03cc*/ 	.word	0x00000002
        /*03d0*/ 	.word	0x000000d0
        /*03d4*/ 	.short	0x010a
        /*03d6*/ 	.byte	0xff
	.zero		1


	//   ....[47]....
        /*03d8*/ 	.word	0x00002a60
        /*03dc*/ 	.word	0x00000002
        /*03e0*/ 	.word	0x00000000
        /*03e4*/ 	.short	0x0101
        /*03e6*/ 	.byte	0xff
	.zero		1


	//   ....[48]....
        /*03e8*/ 	.word	0x00002a80
        /*03ec*/ 	.word	0x000000ff
        /*03f0*/ 	.word	0x00000080
        /*03f4*/ 	.short	0x010a
        /*03f6*/ 	.byte	0x04
	.zero		1


	//   ....[49]....
        /*03f8*/ 	.word	0x00002ba0
        /*03fc*/ 	.word	0x00000002
        /*0400*/ 	.word	0x00000070
        /*0404*/ 	.short	0x010a
        /*0406*/ 	.byte	0xff
	.zero		1


	//   ....[50]....
        /*0408*/ 	.word	0x00002ca0
        /*040c*/ 	.word	0x00000002
        /*0410*/ 	.word	0x00000000
        /*0414*/ 	.short	0x0101
        /*0416*/ 	.byte	0xff
	.zero		1


	//   ....[51]....
        /*0418*/ 	.word	0x00002d30
        /*041c*/ 	.word	0x000000ff
        /*0420*/ 	.word	0x00000080
        /*0424*/ 	.short	0x0106
        /*0426*/ 	.byte	0x04
	.zero		1


	//   ....[52]....
        /*0428*/ 	.word	0x00002d50
        /*042c*/ 	.word	0x000000ff
        /*0430*/ 	.word	0x00000080
        /*0434*/ 	.short	0x010a
        /*0436*/ 	.byte	0x04
	.zero		1


	//   ....[53]....
        /*0438*/ 	.word	0x00002de0
        /*043c*/ 	.word	0x000000ff
        /*0440*/ 	.word	0x00000080
        /*0444*/ 	.short	0x0106
        /*0446*/ 	.byte	0x07
	.zero		1


	//   ....[54]....
        /*0448*/ 	.word	0x00002e20
        /*044c*/ 	.word	0x00000000
        /*0450*/ 	.word	0x00000080
        /*0454*/ 	.short	0x010a
        /*0456*/ 	.byte	0xff
	.zero		1


	//   ....[55]....
        /*0458*/ 	.word	0x00003330
        /*045c*/ 	.word	0x00000000
        /*0460*/ 	.word	0x00000070
        /*0464*/ 	.short	0x010a
        /*0466*/ 	.byte	0xff
	.zero		1


	//   ....[56]....
        /*0468*/ 	.word	0x00003430
        /*046c*/ 	.word	0x00000003
        /*0470*/ 	.word	0x00000000
        /*0474*/ 	.short	0x0101
        /*0476*/ 	.byte	0xff
	.zero		1


	//   ....[57]....
        /*0478*/ 	.word	0x00003440
        /*047c*/ 	.word	0x000000ff
        /*0480*/ 	.word	0x00000000
        /*0484*/ 	.short	0x010a
        /*0486*/ 	.byte	0x04
	.zero		1


	//   ....[58]....
        /*0488*/ 	.word	0x000034c0
        /*048c*/ 	.word	0x000000ff
        /*0490*/ 	.word	0x000000b0
        /*0494*/ 	.short	0x010a
        /*0496*/ 	.byte	0x17
	.zero		1


	//   ....[59]....
        /*0498*/ 	.word	0x000035a0
        /*049c*/ 	.word	0x000000ff
        /*04a0*/ 	.word	0x00000000
        /*04a4*/ 	.short	0x010a
        /*04a6*/ 	.byte	0x05
	.zero		1


	//   ....[60]....
        /*04a8*/ 	.word	0x000036e0
        /*04ac*/ 	.word	0x000000ff
        /*04b0*/ 	.word	0x00000000
        /*04b4*/ 	.short	0x010a
        /*04b6*/ 	.byte	0x04
	.zero		1


	//   ....[61]....
        /*04b8*/ 	.word	0x000038d0
        /*04bc*/ 	.word	0x000000ff
        /*04c0*/ 	.word	0x00000000
        /*04c4*/ 	.short	0x010a
        /*04c6*/ 	.byte	0x04
	.zero		1


	//   ....[62]....
        /*04c8*/ 	.word	0x00003960
        /*04cc*/ 	.word	0x000000ff
        /*04d0*/ 	.word	0x00000000
        /*04d4*/ 	.short	0x010a
        /*04d6*/ 	.byte	0x05
	.zero		1


	//   ....[63]....
        /*04d8*/ 	.word	0x000039f0
        /*04dc*/ 	.word	0x000000ff
        /*04e0*/ 	.word	0x00000000
        /*04e4*/ 	.short	0x010a
        /*04e6*/ 	.byte	0x05
	.zero		1


	//   ....[64]....
        /*04e8*/ 	.word	0x00003a80
        /*04ec*/ 	.word	0x000000ff
        /*04f0*/ 	.word	0x00000000
        /*04f4*/ 	.short	0x010a
        /*04f6*/ 	.byte	0x04
	.zero		1


	//   ....[65]....
        /*04f8*/ 	.word	0x00003f70
        /*04fc*/ 	.word	0x00000003
        /*0500*/ 	.word	0x00000070
        /*0504*/ 	.short	0x010a
        /*0506*/ 	.byte	0xff
	.zero		1


	//   ....[66]....
        /*0508*/ 	.word	0x000040e0
        /*050c*/ 	.word	0x00000000
        /*0510*/ 	.word	0x00000000
        /*0514*/ 	.short	0x0101
        /*0516*/ 	.byte	0xff
	.zero		1


	//   ....[67]....
        /*0518*/ 	.word	0x000045a0
        /*051c*/ 	.word	0x000000ff
        /*0520*/ 	.word	0x00000068
        /*0524*/ 	.short	0x010a
        /*0526*/ 	.byte	0x11
	.zero		1


	//   ....[68]....
        /*0528*/ 	.word	0x00004730
        /*052c*/ 	.word	0x000000ff
        /*0530*/ 	.word	0x00000058
        /*0534*/ 	.short	0x010a
        /*0536*/ 	.byte	0x11
	.zero		1


	//   ....[69]....
        /*0538*/ 	.word	0x00004940
        /*053c*/ 	.word	0x000000ff
        /*0540*/ 	.word	0x00000050
        /*0544*/ 	.short	0x010b
        /*0546*/ 	.byte	0x11
	.zero		1


	//   ....[70]....
        /*0548*/ 	.word	0x00004950
        /*054c*/ 	.word	0x000000ff
        /*0550*/ 	.word	0x00000000
        /*0554*/ 	.short	0x0101
        /*0556*/ 	.byte	0x30
	.zero		1


	//   ....[71]....
        /*0558*/ 	.word	0x00004990
        /*055c*/ 	.word	0x00000000
        /*0560*/ 	.word	0x00000058
        /*0564*/ 	.short	0x010a
        /*0566*/ 	.byte	0xff
	.zero		1


	//   ....[72]....
        /*0568*/ 	.word	0x00004cc0
        /*056c*/ 	.word	0x00000003
        /*0570*/ 	.word	0x00000070
        /*0574*/ 	.short	0x010a
        /*0576*/ 	.byte	0xff
	.zero		1


	//   ....[73]....
        /*0578*/ 	.word	0x00004e40
        /*057c*/ 	.word	0x00000000
        /*0580*/ 	.word	0x00000000
        /*0584*/ 	.short	0x0101
        /*0586*/ 	.byte	0xff
	.zero		1


	//   ....[74]....
        /*0588*/ 	.word	0x000058a0
        /*058c*/ 	.word	0x000000ff
        /*0590*/ 	.word	0x00000050
        /*0594*/ 	.short	0x010a
        /*0596*/ 	.byte	0x2c
	.zero		1


	//   ....[75]....
        /*0598*/ 	.word	0x000058b0
        /*059c*/ 	.word	0x00000010
        /*05a0*/ 	.word	0x00000090
        /*05a4*/ 	.short	0x010a
        /*05a6*/ 	.byte	0xff
	.zero		1


	//   ....[76]....
        /*05a8*/ 	.word	0x00005a60
        /*05ac*/ 	.word	0x000000ff
        /*05b0*/ 	.word	0x00000050
        /*05b4*/ 	.short	0x010a
        /*05b6*/ 	.byte	0x2c
	.zero		1


	//   ....[77]....
        /*05b8*/ 	.word	0x00005b40
        /*05bc*/ 	.word	0x000000ff
        /*05c0*/ 	.word	0x00000000
        /*05c4*/ 	.short	0x0101
        /*05c6*/ 	.byte	0x04
	.zero		1


	//   ....[78]....
        /*05c8*/ 	.word	0x00005ba0
        /*05cc*/ 	.word	0x00000010
        /*05d0*/ 	.word	0x00000090
        /*05d4*/ 	.short	0x010a
        /*05d6*/ 	.byte	0xff
	.zero		1


	//   ....[79]....
        /*05d8*/ 	.word	0x00005e60
        /*05dc*/ 	.word	0x000000ff
        /*05e0*/ 	.word	0x00000000
        /*05e4*/ 	.short	0x0101
        /*05e6*/ 	.byte	0x04
	.zero		1


	//   ....[80]....
        /*05e8*/ 	.word	0x00006860
        /*05ec*/ 	.word	0x00000000
        /*05f0*/ 	.word	0x000000e0
        /*05f4*/ 	.short	0x010a
        /*05f6*/ 	.byte	0xff
	.zero		1


	//   ....[81]....
        /*05f8*/ 	.word	0x000068c0
        /*05fc*/ 	.word	0x00000000
        /*0600*/ 	.word	0x00000028
        /*0604*/ 	.short	0x010a
        /*0606*/ 	.byte	0xff
	.zero		1


	//   ....[82]....
        /*0608*/ 	.word	0x00006920
        /*060c*/ 	.word	0x00000000
        /*0610*/ 	.word	0x00000028
        /*0614*/ 	.short	0x010a
        /*0616*/ 	.byte	0xff
	.zero		1


	//   ....[83]....
        /*0618*/ 	.word	0x00006970
        /*061c*/ 	.word	0x00000003
        /*0620*/ 	.word	0x00000070
        /*0624*/ 	.short	0x010a
        /*0626*/ 	.byte	0xff
	.zero		1


	//   ....[84]....
        /*0628*/ 	.word	0x000069d0
        /*062c*/ 	.word	0x00000000
        /*0630*/ 	.word	0x00000000
        /*0634*/ 	.short	0x010a
        /*0636*/ 	.byte	0xff
	.zero		1


	//   ....[85]....
        /*0638*/ 	.word	0x00006a30
        /*063c*/ 	.word	0x00000000
        /*0640*/ 	.word	0x00000000
        /*0644*/ 	.short	0x010a
        /*0646*/ 	.byte	0xff
	.zero		1


	//   ....[86]....
        /*0648*/ 	.word	0x00006a90
        /*064c*/ 	.word	0x00000000
        /*0650*/ 	.word	0x00000000
        /*0654*/ 	.short	0x010a
        /*0656*/ 	.byte	0xff
	.zero		1


	//   ....[87]....
        /*0658*/ 	.word	0x00006af0
        /*065c*/ 	.word	0x00000000
        /*0660*/ 	.word	0x00000000
        /*0664*/ 	.short	0x010a
        /*0666*/ 	.byte	0xff
	.zero		1


	//   ....[88]....
        /*0668*/ 	.word	0x00006b40
        /*066c*/ 	.word	0x00000002
        /*0670*/ 	.word	0x000000d0
        /*0674*/ 	.short	0x010a
        /*0676*/ 	.byte	0xff
	.zero		1


	//   ....[89]....
        /*0678*/ 	.word	0x00006ba0
        /*067c*/ 	.word	0x00000002
        /*0680*/ 	.word	0x00000080
        /*0684*/ 	.short	0x010a
        /*0686*/ 	.byte	0xff
	.zero		1


	//   ....[90]....
        /*0688*/ 	.word	0x00006bf0
        /*068c*/ 	.word	0x00000002
        /*0690*/ 	.word	0x00000070
        /*0694*/ 	.short	0x010a
        /*0696*/ 	.byte	0xff
	.zero		1


	//   ....[91]....
        /*0698*/ 	.word	0x00006c50
        /*069c*/ 	.word	0x00000000
        /*06a0*/ 	.word	0x00000080
        /*06a4*/ 	.short	0x010a
        /*06a6*/ 	.byte	0xff
	.zero		1


	//   ....[92]....
        /*06a8*/ 	.word	0x00006ca0
        /*06ac*/ 	.word	0x00000000
        /*06b0*/ 	.word	0x00000070
        /*06b4*/ 	.short	0x010a
        /*06b6*/ 	.byte	0xff
	.zero		1


	//   ....[93]....
        /*06b8*/ 	.word	0x00006d00
        /*06bc*/ 	.word	0x00000002
        /*06c0*/ 	.word	0x000000b0
        /*06c4*/ 	.short	0x010a
        /*06c6*/ 	.byte	0xff
	.zero		1


	//   ....[94]....
        /*06c8*/ 	.word	0x00006d60
        /*06cc*/ 	.word	0x00000000
        /*06d0*/ 	.word	0x00000000
        /*06d4*/ 	.short	0x010a
        /*06d6*/ 	.byte	0xff
	.zero		1


	//   ....[95]....
        /*06d8*/ 	.word	0x00006dc0
        /*06dc*/ 	.word	0x00000000
        /*06e0*/ 	.word	0x00000000
        /*06e4*/ 	.short	0x010a
        /*06e6*/ 	.byte	0xff
	.zero		1


	//   ....[96]....
        /*06e8*/ 	.word	0x00006e20
        /*06ec*/ 	.word	0x00000000
        /*06f0*/ 	.word	0x00000000
        /*06f4*/ 	.short	0x010a
        /*06f6*/ 	.byte	0xff
	.zero		1


	//   ....[97]....
        /*06f8*/ 	.word	0x00006e80
        /*06fc*/ 	.word	0x00000000
        /*0700*/ 	.word	0x00000000
        /*0704*/ 	.short	0x010a
        /*0706*/ 	.byte	0xff
	.zero		1


	//   ....[98]....
        /*0708*/ 	.word	0x00006ee0
        /*070c*/ 	.word	0x00000000
        /*0710*/ 	.word	0x00000000
        /*0714*/ 	.short	0x010a
        /*0716*/ 	.byte	0xff
	.zero		1


	//   ....[99]....
        /*0718*/ 	.word	0x00006f30
        /*071c*/ 	.word	0x00000003
        /*0720*/ 	.word	0x00000070
        /*0724*/ 	.short	0x010a
        /*0726*/ 	.byte	0xff
	.zero		1


	//   ....[100]....
        /*0728*/ 	.word	0x00006f90
        /*072c*/ 	.word	0x00000000
        /*0730*/ 	.word	0x00000068
        /*0734*/ 	.short	0x010a
        /*0736*/ 	.byte	0xff
	.zero		1


	//   ....[101]....
        /*0738*/ 	.word	0x00006ff0
        /*073c*/ 	.word	0x00000000
        /*0740*/ 	.word	0x00000058
        /*0744*/ 	.short	0x010a
        /*0746*/ 	.byte	0xff
	.zero		1


	//   ....[102]....
        /*0748*/ 	.word	0x00007040
        /*074c*/ 	.word	0x00000003
        /*0750*/ 	.word	0x00000070
        /*0754*/ 	.short	0x010a
        /*0756*/ 	.byte	0xff
	.zero		1


	//   ....[103]....
        /*0758*/ 	.word	0x000070a0
        /*075c*/ 	.word	0x00000000
        /*0760*/ 	.word	0x00000050
        /*0764*/ 	.short	0x010a
        /*0766*/ 	.byte	0xff
	.zero		1


	//   ....[104]....
        /*0768*/ 	.word	0x000070f0
        /*076c*/ 	.word	0x00000010
        /*0770*/ 	.word	0x00000090
        /*0774*/ 	.short	0x010a
        /*0776*/ 	.byte	0xff
	.zero		1


	//----- nvinfo : EIATTR_NUM_MBARRIERS
	.align		4
.L_47:
        /*0778*/ 	.byte	0x03, 0x38
        /*077a*/ 	.short	0x001e


	//----- nvinfo : EIATTR_EXIT_INSTR_OFFSETS
	.align		4
        /*077c*/ 	.byte	0x04, 0x1c
        /*077e*/ 	.short	(.L_49 - .L_48)


	//   ....[0]....
.L_48:
        /*0780*/ 	.word	0x00002900


	//   ....[1]....
        /*0784*/ 	.word	0x00002df0


	//   ....[2]....
        /*0788*/ 	.word	0x00002e50


	//   ....[3]....
        /*078c*/ 	.word	0x00003ce0


	//   ....[4]....
        /*0790*/ 	.word	0x000049c0


	//   ....[5]....
        /*0794*/ 	.word	0x00004a00


	//   ....[6]....
        /*0798*/ 	.word	0x00006850


	//----- nvinfo : EIATTR_MAX_THREADS
	.align		4
.L_49:
        /*079c*/ 	.byte	0x04, 0x05
        /*079e*/ 	.short	(.L_51 - .L_50)
.L_50:
        /*07a0*/ 	.word	0x00000100
        /*07a4*/ 	.word	0x00000001
        /*07a8*/ 	.word	0x00000001


	//----- nvinfo : EIATTR_CRS_STACK_SIZE
	.align		4
.L_51:
        /*07ac*/ 	.byte	0x04, 0x1e
        /*07ae*/ 	.short	(.L_53 - .L_52)
.L_52:
        /*07b0*/ 	.word	0x00000000


	//----- nvinfo : EIATTR_CBANK_PARAM_SIZE
	.align		4
.L_53:
        /*07b4*/ 	.byte	0x03, 0x19
        /*07b6*/ 	.short	0x0800


	//----- nvinfo : EIATTR_PARAM_CBANK
	.align		4
        /*07b8*/ 	.byte	0x04, 0x0a
        /*07ba*/ 	.short	(.L_55 - .L_54)
	.align		4
.L_54:
        /*07bc*/ 	.word	index@(.nv.constant0._ZN7cutlass13device_kernelINS_4gemm6kernel13GemmUniversalIN4cute5tupleIJiiiiEEENS1_10collective13CollectiveMmaINS1_35MainloopSm100TmaUmmaWarpSpecializedILi5ELi2ELi4ENS5_IJNS4_1CILi2EEENSA_ILi1EEESC_EEEEENS5_IJNSA_ILi64EEESF_SF_EEEaNS5_IJlSC_lEEEaSH_NS4_8TiledMMAINS4_8MMA_AtomIJNS4_15SM100_MMA_S8_SSIaaiLi64ELi64ELNS4_4UMMA5MajorE0ELSM_0ELNSL_8SaturateE0EEEEEENS4_6LayoutINS5_IJSC_SC_SC_EEENS5_IJNSA_ILi0EEESS_SS_EEEEENS5_IJNS4_10UnderscoreESV_SV_EEEEENS4_13SM90_TMA_LOADENS4_14ComposedLayoutINS4_7SwizzleILi2ELi4ELi3EEENS4_18smem_ptr_flag_bitsILi8EEENSQ_INS5_IJNSA_ILi8EEESF_EEENS5_IJSF_SC_EEEEEEEvNS4_8identityENS4_23SM90_TMA_LOAD_MULTICASTES18_vS19_EENS_8epilogue10collective18CollectiveEpilogueINS1C_23Sm100TmaWarpSpecializedILi1ELi1ELi32ELb0ELb0EEEJSG_NS5_IJNSQ_ISF_SC_EES1H_EEEaSH_aSH_NS1C_6fusion15FusionCallbacksIS1G_NS1J_17LinearCombinationIaiaiLNS_15FloatRoundStyleE2EEESG_S1I_JEEENS4_5SM1004TMEM4LOAD26SM100_TMEM_LOAD_16dp32b32xESY_S18_NS4_39AutoVectorizingCopyWithAssumedAlignmentILi128EEENS4_14SM90_TMA_STOREES18_S1U_S1U_EEEvvEEEEvNT_6ParamsE)
        /*07c0*/ 	.short	0x0380
        /*07c2*/ 	.short	0x0800


	//----- nvinfo : EIATTR_SW_WAR
	.align		4
.L_55:
        /*07c4*/ 	.byte	0x04, 0x36
        /*07c6*/ 	.short	(.L_57 - .L_56)
.L_56:
        /*07c8*/ 	.word	0x00000008
.L_57:


//--------------------- .nv.callgraph             --------------------------
	.section	.nv.callgraph,"",@"SHT_CUDA_CALLGRAPH"
	.align	4
	.sectionentsize	8
	.align		4
        /*0000*/ 	.word	0x00000000
	.align		4
        /*0004*/ 	.word	0xffffffff
	.align		4
        /*0008*/ 	.word	index@(_ZN7cutlass13device_kernelINS_4gemm6kernel13GemmUniversalIN4cute5tupleIJiiiiEEENS1_10collective13CollectiveMmaINS1_35MainloopSm100TmaUmmaWarpSpecializedILi5ELi2ELi4ENS5_IJNS4_1CILi2EEENSA_ILi1EEESC_EEEEENS5_IJNSA_ILi64EEESF_SF_EEEaNS5_IJlSC_lEEEaSH_NS4_8TiledMMAINS4_8MMA_AtomIJNS4_15SM100_MMA_S8_SSIaaiLi64ELi64ELNS4_4UMMA5MajorE0ELSM_0ELNSL_8SaturateE0EEEEEENS4_6LayoutINS5_IJSC_SC_SC_EEENS5_IJNSA_ILi0EEESS_SS_EEEEENS5_IJNS4_10UnderscoreESV_SV_EEEEENS4_13SM90_TMA_LOADENS4_14ComposedLayoutINS4_7SwizzleILi2ELi4ELi3EEENS4_18smem_ptr_flag_bitsILi8EEENSQ_INS5_IJNSA_ILi8EEESF_EEENS5_IJSF_SC_EEEEEEEvNS4_8identityENS4_23SM90_TMA_LOAD_MULTICASTES18_vS19_EENS_8epilogue10collective18CollectiveEpilogueINS1C_23Sm100TmaWarpSpecializedILi1ELi1ELi32ELb0ELb0EEEJSG_NS5_IJNSQ_ISF_SC_EES1H_EEEaSH_aSH_NS1C_6fusion15FusionCallbacksIS1G_NS1J_17LinearCombinationIaiaiLNS_15FloatRoundStyleE2EEESG_S1I_JEEENS4_5SM1004TMEM4LOAD26SM100_TMEM_LOAD_16dp32b32xESY_S18_NS4_39AutoVectorizingCopyWithAssumedAlignmentILi128EEENS4_14SM90_TMA_STOREES18_S1U_S1U_EEEvvEEEEvNT_6ParamsE)
	.align		4
        /*000c*/ 	.word	index@(__assertfail)
	.align		4
        /*0010*/ 	.word	0x00000000
	.align		4
        /*0014*/ 	.word	0xfffffffe
	.align		4
        /*0018*/ 	.word	0x00000000
	.align		4
        /*001c*/ 	.word	0xfffffffd
	.align		4
        /*0020*/ 	.word	0x00000000
	.align		4
        /*0024*/ 	.word	0xfffffffc


//--------------------- .nv.constant4             --------------------------
	.section	.nv.constant4,"a",@progbits
	.align	8
	.align		8
.nv.constant4:
        /*0000*/ 	.dword	__assertfail
	.align		8
        /*0008*/ 	.dword	__unnamed_1
	.align		8
        /*0010*/ 	.dword	__unnamed_2
	.align		8
        /*0018*/ 	.dword	_ZN40_INTERNAL_0befa36d_4_k_cu_31980585_112284cuda3std3__45__cpo5beginE
	.align		8
        /*0020*/ 	.dword	_ZN40_INTERNAL_0befa36d_4_k_cu_31980585_112284cuda3std3__45__cpo3endE
	.align		8
        /*0028*/ 	.dword	_ZN40_INTERNAL_0befa36d_4_k_cu_31980585_112284cuda3std3__45__cpo6cbeginE
	.align		8
        /*0030*/ 	.dword	_ZN40_INTERNAL_0befa36d_4_k_cu_31980585_112284cuda3std3__45__cpo4cendE
	.align		8
        /*0038*/ 	.dword	_ZN40_INTERNAL_0befa36d_4_k_cu_31980585_112284cuda3std3__442_GLOBAL__N__0befa36d_4_k_cu_31980585_112286ignoreE
	.align		8
        /*0040*/ 	.dword	_ZN40_INTERNAL_0befa36d_4_k_cu_31980585_112284cuda3std3__419piecewise_constructE
	.align		8
        /*0048*/ 	.dword	_ZN40_INTERNAL_0befa36d_4_k_cu_31980585_112284cuda3std3__48in_placeE
	.align		8
        /*0050*/ 	.dword	_ZN40_INTERNAL_0befa36d_4_k_cu_31980585_112284cuda3std6ranges3__45__cpo4swapE
	.align		8
        /*0058*/ 	.dword	_ZN40_INTERNAL_0befa36d_4_k_cu_31980585_112284cuda3std6ranges3__45__cpo9iter_moveE
	.align		8
        /*0060*/ 	.dword	_ZN40_INTERNAL_0befa36d_4_k_cu_31980585_112284cute7productE
	.align		8
        /*0068*/ 	.dword	_ZN40_INTERNAL_0befa36d_4_k_cu_31980585_112284cute1_E
	.align		8
        /*0070*/ 	.dword	$str$25
	.align		8
        /*0078*/ 	.dword	$str$26
	.align		8
        /*0080*/ 	.dword	$str$27
	.align		8
        /*0088*/ 	.dword	$str$28


//--------------------- .text._ZN7cutlass13device_kernelINS_4gemm6kernel13GemmUniversalIN4cute5tupleIJiiiiEEENS1_10collective13CollectiveMmaINS1_35MainloopSm100TmaUmmaWarpSpecializedILi5ELi2ELi4ENS5_IJNS4_1CILi2EEENSA_ILi1EEESC_EEEEENS5_IJNSA_ILi64EEESF_SF_EEEaNS5_IJlSC_lEEEaSH_NS4_8TiledMMAINS4_8MMA_AtomIJNS4_15SM100_MMA_S8_SSIaaiLi64ELi64ELNS4_4UMMA5MajorE0ELSM_0ELNSL_8SaturateE0EEEEEENS4_6LayoutINS5_IJSC_SC_SC_EEENS5_IJNSA_ILi0EEESS_SS_EEEEENS5_IJNS4_10UnderscoreESV_SV_EEEEENS4_13SM90_TMA_LOADENS4_14ComposedLayoutINS4_7SwizzleILi2ELi4ELi3EEENS4_18smem_ptr_flag_bitsILi8EEENSQ_INS5_IJNSA_ILi8EEESF_EEENS5_IJSF_SC_EEEEEEEvNS4_8identityENS4_23SM90_TMA_LOAD_MULTICASTES18_vS19_EENS_8epilogue10collective18CollectiveEpilogueINS1C_23Sm100TmaWarpSpecializedILi1ELi1ELi32ELb0ELb0EEEJSG_NS5_IJNSQ_ISF_SC_EES1H_EEEaSH_aSH_NS1C_6fusion15FusionCallbacksIS1G_NS1J_17LinearCombinationIaiaiLNS_15FloatRoundStyleE2EEESG_S1I_JEEENS4_5SM1004TMEM4LOAD26SM100_TMEM_LOAD_16dp32b32xESY_S18_NS4_39AutoVectorizingCopyWithAssumedAlignmentILi128EEENS4_14SM90_TMA_STOREES18_S1U_S1U_EEEvvEEEEvNT_6ParamsE --------------------------
	.section	.text._ZN7cutlass13device_kernelINS_4gemm6kernel13GemmUniversalIN4cute5tupleIJiiiiEEENS1_10collective13CollectiveMmaINS1_35MainloopSm100TmaUmmaWarpSpecializedILi5ELi2ELi4ENS5_IJNS4_1CILi2EEENSA_ILi1EEESC_EEEEENS5_IJNSA_ILi64EEESF_SF_EEEaNS5_IJlSC_lEEEaSH_NS4_8TiledMMAINS4_8MMA_AtomIJNS4_15SM100_MMA_S8_SSIaaiLi64ELi64ELNS4_4UMMA5MajorE0ELSM_0ELNSL_8SaturateE0EEEEEENS4_6LayoutINS5_IJSC_SC_SC_EEENS5_IJNSA_ILi0EEESS_SS_EEEEENS5_IJNS4_10UnderscoreESV_SV_EEEEENS4_13SM90_TMA_LOADENS4_14ComposedLayoutINS4_7SwizzleILi2ELi4ELi3EEENS4_18smem_ptr_flag_bitsILi8EEENSQ_INS5_IJNSA_ILi8EEESF_EEENS5_IJSF_SC_EEEEEEEvNS4_8identityENS4_23SM90_TMA_LOAD_MULTICASTES18_vS19_EENS_8epilogue10collective18CollectiveEpilogueINS1C_23Sm100TmaWarpSpecializedILi1ELi1ELi32ELb0ELb0EEEJSG_NS5_IJNSQ_ISF_SC_EES1H_EEEaSH_aSH_NS1C_6fusion15FusionCallbacksIS1G_NS1J_17LinearCombinationIaiaiLNS_15FloatRoundStyleE2EEESG_S1I_JEEENS4_5SM1004TMEM4LOAD26SM100_TMEM_LOAD_16dp32b32xESY_S18_NS4_39AutoVectorizingCopyWithAssumedAlignmentILi128EEENS4_14SM90_TMA_STOREES18_S1U_S1U_EEEvvEEEEvNT_6ParamsE,"ax",@progbits
	.align	128
.text._ZN7cutlass13device_kernelINS_4gemm6kernel13GemmUniversalIN4cute5tupleIJiiiiEEENS1_10collective13CollectiveMmaINS1_35MainloopSm100TmaUmmaWarpSpecializedILi5ELi2ELi4ENS5_IJNS4_1CILi2EEENSA_ILi1EEESC_EEEEENS5_IJNSA_ILi64EEESF_SF_EEEaNS5_IJlSC_lEEEaSH_NS4_8TiledMMAINS4_8MMA_AtomIJNS4_15SM100_MMA_S8_SSIaaiLi64ELi64ELNS4_4UMMA5MajorE0ELSM_0ELNSL_8SaturateE0EEEEEENS4_6LayoutINS5_IJSC_SC_SC_EEENS5_IJNSA_ILi0EEESS_SS_EEEEENS5_IJNS4_10UnderscoreESV_SV_EEEEENS4_13SM90_TMA_LOADENS4_14ComposedLayoutINS4_7SwizzleILi2ELi4ELi3EEENS4_18smem_ptr_flag_bitsILi8EEENSQ_INS5_IJNSA_ILi8EEESF_EEENS5_IJSF_SC_EEEEEEEvNS4_8identityENS4_23SM90_TMA_LOAD_MULTICASTES18_vS19_EENS_8epilogue10collective18CollectiveEpilogueINS1C_23Sm100TmaWarpSpecializedILi1ELi1ELi32ELb0ELb0EEEJSG_NS5_IJNSQ_ISF_SC_EES1H_EEEaSH_aSH_NS1C_6fusion15FusionCallbacksIS1G_NS1J_17LinearCombinationIaiaiLNS_15FloatRoundStyleE2EEESG_S1I_JEEENS4_5SM1004TMEM4LOAD26SM100_TMEM_LOAD_16dp32b32xESY_S18_NS4_39AutoVectorizingCopyWithAssumedAlignmentILi128EEENS4_14SM90_TMA_STOREES18_S1U_S1U_EEEvvEEEEvNT_6ParamsE:
        .type           _ZN7cutlass13device_kernelINS_4gemm6kernel13GemmUniversalIN4cute5tupleIJiiiiEEENS1_10collective13CollectiveMmaINS1_35MainloopSm100TmaUmmaWarpSpecializedILi5ELi2ELi4ENS5_IJNS4_1CILi2EEENSA_ILi1EEESC_EEEEENS5_IJNSA_ILi64EEESF_SF_EEEaNS5_IJlSC_lEEEaSH_NS4_8TiledMMAINS4_8MMA_AtomIJNS4_15SM100_MMA_S8_SSIaaiLi64ELi64ELNS4_4UMMA5MajorE0ELSM_0ELNSL_8SaturateE0EEEEEENS4_6LayoutINS5_IJSC_SC_SC_EEENS5_IJNSA_ILi0EEESS_SS_EEEEENS5_IJNS4_10UnderscoreESV_SV_EEEEENS4_13SM90_TMA_LOADENS4_14ComposedLayoutINS4_7SwizzleILi2ELi4ELi3EEENS4_18smem_ptr_flag_bitsILi8EEENSQ_INS5_IJNSA_ILi8EEESF_EEENS5_IJSF_SC_EEEEEEEvNS4_8identityENS4_23SM90_TMA_LOAD_MULTICASTES18_vS19_EENS_8epilogue10collective18CollectiveEpilogueINS1C_23Sm100TmaWarpSpecializedILi1ELi1ELi32ELb0ELb0EEEJSG_NS5_IJNSQ_ISF_SC_EES1H_EEEaSH_aSH_NS1C_6fusion15FusionCallbacksIS1G_NS1J_17LinearCombinationIaiaiLNS_15FloatRoundStyleE2EEESG_S1I_JEEENS4_5SM1004TMEM4LOAD26SM100_TMEM_LOAD_16dp32b32xESY_S18_NS4_39AutoVectorizingCopyWithAssumedAlignmentILi128EEENS4_14SM90_TMA_STOREES18_S1U_S1U_EEEvvEEEEvNT_6ParamsE,@function
        .size           _ZN7cutlass13device_kernelINS_4gemm6kernel13GemmUniversalIN4cute5tupleIJiiiiEEENS1_10collective13CollectiveMmaINS1_35MainloopSm100TmaUmmaWarpSpecializedILi5ELi2ELi4ENS5_IJNS4_1CILi2EEENSA_ILi1EEESC_EEEEENS5_IJNSA_ILi64EEESF_SF_EEEaNS5_IJlSC_lEEEaSH_NS4_8TiledMMAINS4_8MMA_AtomIJNS4_15SM100_MMA_S8_SSIaaiLi64ELi64ELNS4_4UMMA5MajorE0ELSM_0ELNSL_8SaturateE0EEEEEENS4_6LayoutINS5_IJSC_SC_SC_EEENS5_IJNSA_ILi0EEESS_SS_EEEEENS5_IJNS4_10UnderscoreESV_SV_EEEEENS4_13SM90_TMA_LOADENS4_14ComposedLayoutINS4_7SwizzleILi2ELi4ELi3EEENS4_18smem_ptr_flag_bitsILi8EEENSQ_INS5_IJNSA_ILi8EEESF_EEENS5_IJSF_SC_EEEEEEEvNS4_8identityENS4_23SM90_TMA_LOAD_MULTICASTES18_vS19_EENS_8epilogue10collective18CollectiveEpilogueINS1C_23Sm100TmaWarpSpecializedILi1ELi1ELi32ELb0ELb0EEEJSG_NS5_IJNSQ_ISF_SC_EES1H_EEEaSH_aSH_NS1C_6fusion15FusionCallbacksIS1G_NS1J_17LinearCombinationIaiaiLNS_15FloatRoundStyleE2EEESG_S1I_JEEENS4_5SM1004TMEM4LOAD26SM100_TMEM_LOAD_16dp32b32xESY_S18_NS4_39AutoVectorizingCopyWithAssumedAlignmentILi128EEENS4_14SM90_TMA_STOREES18_S1U_S1U_EEEvvEEEEvNT_6ParamsE,(.L_x_138 - _ZN7cutlass13device_kernelINS_4gemm6kernel13GemmUniversalIN4cute5tupleIJiiiiEEENS1_10collective13CollectiveMmaINS1_35MainloopSm100TmaUmmaWarpSpecializedILi5ELi2ELi4ENS5_IJNS4_1CILi2EEENSA_ILi1EEESC_EEEEENS5_IJNSA_ILi64EEESF_SF_EEEaNS5_IJlSC_lEEEaSH_NS4_8TiledMMAINS4_8MMA_AtomIJNS4_15SM100_MMA_S8_SSIaaiLi64ELi64ELNS4_4UMMA5MajorE0ELSM_0ELNSL_8SaturateE0EEEEEENS4_6LayoutINS5_IJSC_SC_SC_EEENS5_IJNSA_ILi0EEESS_SS_EEEEENS5_IJNS4_10UnderscoreESV_SV_EEEEENS4_13SM90_TMA_LOADENS4_14ComposedLayoutINS4_7SwizzleILi2ELi4ELi3EEENS4_18smem_ptr_flag_bitsILi8EEENSQ_INS5_IJNSA_ILi8EEESF_EEENS5_IJSF_SC_EEEEEEEvNS4_8identityENS4_23SM90_TMA_LOAD_MULTICASTES18_vS19_EENS_8epilogue10collective18CollectiveEpilogueINS1C_23Sm100TmaWarpSpecializedILi1ELi1ELi32ELb0ELb0EEEJSG_NS5_IJNSQ_ISF_SC_EES1H_EEEaSH_aSH_NS1C_6fusion15FusionCallbacksIS1G_NS1J_17LinearCombinationIaiaiLNS_15FloatRoundStyleE2EEESG_S1I_JEEENS4_5SM1004TMEM4LOAD26SM100_TMEM_LOAD_16dp32b32xESY_S18_NS4_39AutoVectorizingCopyWithAssumedAlignmentILi128EEENS4_14SM90_TMA_STOREES18_S1U_S1U_EEEvvEEEEvNT_6ParamsE)
        .other          _ZN7cutlass13device_kernelINS_4gemm6kernel13GemmUniversalIN4cute5tupleIJiiiiEEENS1_10collective13CollectiveMmaINS1_35MainloopSm100TmaUmmaWarpSpecializedILi5ELi2ELi4ENS5_IJNS4_1CILi2EEENSA_ILi1EEESC_EEEEENS5_IJNSA_ILi64EEESF_SF_EEEaNS5_IJlSC_lEEEaSH_NS4_8TiledMMAINS4_8MMA_AtomIJNS4_15SM100_MMA_S8_SSIaaiLi64ELi64ELNS4_4UMMA5MajorE0ELSM_0ELNSL_8SaturateE0EEEEEENS4_6LayoutINS5_IJSC_SC_SC_EEENS5_IJNSA_ILi0EEESS_SS_EEEEENS5_IJNS4_10UnderscoreESV_SV_EEEEENS4_13SM90_TMA_LOADENS4_14ComposedLayoutINS4_7SwizzleILi2ELi4ELi3EEENS4_18smem_ptr_flag_bitsILi8EEENSQ_INS5_IJNSA_ILi8EEESF_EEENS5_IJSF_SC_EEEEEEEvNS4_8identityENS4_23SM90_TMA_LOAD_MULTICASTES18_vS19_EENS_8epilogue10collective18CollectiveEpilogueINS1C_23Sm100TmaWarpSpecializedILi1ELi1ELi32ELb0ELb0EEEJSG_NS5_IJNSQ_ISF_SC_EES1H_EEEaSH_aSH_NS1C_6fusion15FusionCallbacksIS1G_NS1J_17LinearCombinationIaiaiLNS_15FloatRoundStyleE2EEESG_S1I_JEEENS4_5SM1004TMEM4LOAD26SM100_TMEM_LOAD_16dp32b32xESY_S18_NS4_39AutoVectorizingCopyWithAssumedAlignmentILi128EEENS4_14SM90_TMA_STOREES18_S1U_S1U_EEEvvEEEEvNT_6ParamsE,@"STO_CUDA_ENTRY STV_DEFAULT"
_ZN7cutlass13device_kernelINS_4gemm6kernel13GemmUniversalIN4cute5tupleIJiiiiEEENS1_10collective13CollectiveMmaINS1_35MainloopSm100TmaUmmaWarpSpecializedILi5ELi2ELi4ENS5_IJNS4_1CILi2EEENSA_ILi1EEESC_EEEEENS5_IJNSA_ILi64EEESF_SF_EEEaNS5_IJlSC_lEEEaSH_NS4_8TiledMMAINS4_8MMA_AtomIJNS4_15SM100_MMA_S8_SSIaaiLi64ELi64ELNS4_4UMMA5MajorE0ELSM_0ELNSL_8SaturateE0EEEEEENS4_6LayoutINS5_IJSC_SC_SC_EEENS5_IJNSA_ILi0EEESS_SS_EEEEENS5_IJNS4_10UnderscoreESV_SV_EEEEENS4_13SM90_TMA_LOADENS4_14ComposedLayoutINS4_7SwizzleILi2ELi4ELi3EEENS4_18smem_ptr_flag_bitsILi8EEENSQ_INS5_IJNSA_ILi8EEESF_EEENS5_IJSF_SC_EEEEEEEvNS4_8identityENS4_23SM90_TMA_LOAD_MULTICASTES18_vS19_EENS_8epilogue10collective18CollectiveEpilogueINS1C_23Sm100TmaWarpSpecializedILi1ELi1ELi32ELb0ELb0EEEJSG_NS5_IJNSQ_ISF_SC_EES1H_EEEaSH_aSH_NS1C_6fusion15FusionCallbacksIS1G_NS1J_17LinearCombinationIaiaiLNS_15FloatRoundStyleE2EEESG_S1I_JEEENS4_5SM1004TMEM4LOAD26SM100_TMEM_LOAD_16dp32b32xESY_S18_NS4_39AutoVectorizingCopyWithAssumedAlignmentILi128EEENS4_14SM90_TMA_STOREES18_S1U_S1U_EEEvvEEEEvNT_6ParamsE:
[----:B------:R-:W1:Y:S01]  /*0000*/  LDC R1, c[0x0][0x37c] ;  /* 0x0000df00ff017b82 */ /* 0x000e620000000800 */
[----:B------:R-:W2:Y:S01]  /*0010*/  S2R R69, SR_TID.X ;  /* 0x0000000000457919 */ /* 0x000ea20000002100 */
[----:B------:R-:W3:Y:S01]  /*0020*/  LDCU.64 UR8, c[0x0][0x890] ;  /* 0x00011200ff0877ac */ /* 0x000ee20008000a00 */
[----:B------:R-:W-:Y:S02]  /*0030*/  PRMT R80, RZ, 0x7610, R80 ;  /* 0x00007610ff507816 */ /* 0x000fe40000000050 */
[----:B------:R-:W-:Y:S01]  /*0040*/  ELECT P3, URZ, PT ;  /* 0x0000000000ff782f */ /* 0x000fe20003860000 */
[----:B---3--:R-:W-:-:S04]  /*0050*/  UISETP.NE.U32.AND UP0, UPT, UR8, URZ, UPT ;  /* 0x000000ff0800728c */ /* 0x008fc8000bf05070 */
[----:B------:R-:W-:Y:S01]  /*0060*/  UISETP.NE.AND.EX UP0, UPT, UR9, URZ, UPT, UP0 ;  /* 0x000000ff0900728c */ /* 0x000fe2000bf05300 */
[----:B--2---:R-:W-:-:S05]  /*0070*/  SHF.R.U32.HI R81, RZ, 0x5, R69 ;  /* 0x00000005ff517819 */ /* 0x004fca0000011645 */
[----:B------:R-:W2:Y:S02]  /*0080*/  SHFL.IDX PT, R0, R81, RZ, 0x1f ;  /* 0x00001fff51007589 */ /* 0x000ea400000e0000 */
[----:B--2---:R-:W-:Y:S01]  /*0090*/  R2UR UR18, R0 ;  /* 0x00000000001272ca */ /* 0x004fe200000e0000 */
[----:B-1----:R-:W-:-:S14]  /*00a0*/  BRA.U UP0, `(.L_x_0) ;  /* 0x0000000100307547 */ /* 0x002fdc000b800000 */
[----:B------:R-:W1:Y:S02]  /*00b0*/  LDCU.64 UR4, c[0x0][0x888] ;  /* 0x00011100ff0477ac */ /* 0x000e640008000a00 */
[----:B-1----:R-:W-:-:S04]  /*00c0*/  UISETP.NE.U32.AND UP0, UPT, UR4, URZ, UPT ;  /* 0x000000ff0400728c */ /* 0x002fc8000bf05070 */
[----:B------:R-:W-:-:S09]  /*00d0*/  UISETP.NE.AND.EX UP0, UPT, UR5, URZ, UPT, UP0 ;  /* 0x000000ff0500728c */ /* 0x000fd2000bf05300 */
[----:B------:R-:W-:Y:S05]  /*00e0*/  BRA.U !UP0, `(.L_x_1) ;  /* 0x0000000108147547 */ /* 0x000fea000b800000 */
[----:B------:R-:W1:Y:S01]  /*00f0*/  LDC.64 R2, c[0x0][0x888] ;  /* 0x00022200ff027b82 */ /* 0x000e620000000a00 */
[----:B------:R-:W1:Y:S02]  /*0100*/  LDCU.64 UR4, c[0x0][0x358] ;  /* 0x00006b00ff0477ac */ /* 0x000e640008000a00 */
[----:B-1----:R1:W5:Y:S01]  /*0110*/  LDG.E R39, desc[UR4][R2.64] ;  /* 0x0000000402277981 */ /* 0x002362000c1e1900 */
[----:B------:R-:W-:Y:S01]  /*0120*/  HFMA2 R80, -RZ, RZ, 0, 5.9604644775390625e-08 ;  /* 0x00000001ff507431 */ /* 0x000fe200000001ff */
[----:B------:R-:W-:Y:S05]  /*0130*/  BRA `(.L_x_0) ;  /* 0x00000000000c7947 */ /* 0x000fea0003800000 */
.L_x_1:
[----:B------:R-:W1:Y:S01]  /*0140*/  LDCU UR4, c[0x0][0x880] ;  /* 0x00011000ff0477ac */ /* 0x000e620008000800 */
[----:B------:R-:W-:Y:S01]  /*0150*/  HFMA2 R80, -RZ, RZ, 0, 5.9604644775390625e-08 ;  /* 0x00000001ff507431 */ /* 0x000fe200000001ff */
[----:B-1----:R-:W-:-:S07]  /*0160*/  MOV R39, UR4 ;  /* 0x0000000400277c02 */ /* 0x002fce0008000f00 */
.L_x_0:
[----:B------:R-:W2:Y:S02]  /*0170*/  LDCU.64 UR4, c[0x0][0x8b0] ;  /* 0x00011600ff0477ac */ /* 0x000ea40008000a00 */
[----:B--2---:R-:W-:-:S04]  /*0180*/  UISETP.NE.U32.AND UP0, UPT, UR4, URZ, UPT ;  /* 0x000000ff0400728c */ /* 0x004fc8000bf05070 */
[----:B------:R-:W-:-:S09]  /*0190*/  UISETP.NE.AND.EX UP0, UPT, UR5, URZ, UPT, UP0 ;  /* 0x000000ff0500728c */ /* 0x000fd2000bf05300 */
[----:B------:R-:W-:Y:S05]  /*01a0*/  BRA.U UP0, `(.L_x_2) ;  /* 0x0000000100287547 */ /* 0x000fea000b800000 */
[----:B------:R-:W2:Y:S02]  /*01b0*/  LDCU.64 UR4, c[0x0][0x8a8] ;  /* 0x00011500ff0477ac */ /* 0x000ea40008000a00 */
[----:B--2---:R-:W-:-:S04]  /*01c0*/  UISETP.NE.U32.AND UP0, UPT, UR4, URZ, UPT ;  /* 0x000000ff0400728c */ /* 0x004fc8000bf05070 */
[----:B------:R-:W-:-:S09]  /*01d0*/  UISETP.NE.AND.EX UP0, UPT, UR5, URZ, UPT, UP0 ;  /* 0x000000ff0500728c */ /* 0x000fd2000bf05300 */
[----:B------:R-:W-:Y:S05]  /*01e0*/  BRA.U !UP0, `(.L_x_3) ;  /* 0x0000000108107547 */ /* 0x000fea000b800000 */
[----:B-1----:R-:W1:Y:S01]  /*01f0*/  LDC.64 R2, c[0x0][0x8a8] ;  /* 0x00022a00ff027b82 */ /* 0x002e620000000a00 */
[----:B------:R-:W1:Y:S02]  /*0200*/  LDCU.64 UR4, c[0x0][0x358] ;  /* 0x00006b00ff0477ac */ /* 0x000e640008000a00 */
[----:B-1----:R2:W5:Y:S01]  /*0210*/  LDG.E R38, desc[UR4][R2.64] ;  /* 0x0000000402267981 */ /* 0x002562000c1e1900 */
[----:B------:R-:W-:Y:S05]  /*0220*/  BRA `(.L_x_2) ;  /* 0x0000000000087947 */ /* 0x000fea0003800000 */
.L_x_3:
[----:B------:R-:W2:Y:S02]  /*0230*/  LDCU UR4, c[0x0][0x8a0] ;  /* 0x00011400ff0477ac */ /* 0x000ea40008000800 */
[----:B--2---:R-:W-:Y:S02]  /*0240*/  MOV R38, UR4 ;  /* 0x0000000400267c02 */ /* 0x004fe40008000f00 */
.L_x_2:
[----:B------:R-:W-:Y:S01]  /*0250*/  IMAD.U32 R0, RZ, RZ, UR18 ;  /* 0x00000012ff007e24 */ /* 0x000fe2000f8e00ff */
[----:B------:R-:W-:Y:S04]  /*0260*/  BSSY.RECONVERGENT B0, `(.L_x_4) ;  /* 0x000000c000007945 */ /* 0x000fe80003800200 */
[C---:B------:R-:W-:Y:S02]  /*0270*/  ISETP.NE.OR P1, PT, R0.reuse, 0x1, !P3 ;  /* 0x000000010000780c */ /* 0x040fe40005f25670 */
[----:B------:R-:W-:-:S11]  /*0280*/  ISETP.NE.OR P0, PT, R0, 0x3, !P3 ;  /* 0x000000030000780c */ /* 0x000fd60005f05670 */
[----:B------:R-:W-:Y:S05]  /*0290*/  @P1 BRA `(.L_x_5) ;  /* 0x0000000000201947 */ /* 0x000fea0003800000 */
[----:B------:R-:W3:Y:S02]  /*02a0*/  LDCU.64 UR4, c[0x0][0x348] ;  /* 0x00006900ff0477ac */ /* 0x000ee40008000a00 */
[----:B---3--:R-:W-:Y:S02]  /*02b0*/  UIADD3 UR6, UP1, UPT, UR4, 0x80, URZ ;  /* 0x0000008004067890 */ /* 0x008fe4000ff3e0ff */
[----:B------:R-:W-:Y:S02]  /*02c0*/  UIADD3 UR4, UP0, UPT, UR4, 0x180, URZ ;  /* 0x0000018004047890 */ /* 0x000fe4000ff1e0ff */
[----:B------:R-:W-:Y:S02]  /*02d0*/  UIADD3.X UR7, UPT, UPT, URZ, UR5, URZ, UP1, !UPT ;  /* 0x00000005ff077290 */ /* 0x000fe40008ffe4ff */
[----:B------:R-:W-:-:S07]  /*02e0*/  UIADD3.X UR5, UPT, UPT, URZ, UR5, URZ, UP0, !UPT ;  /* 0x00000005ff057290 */ /* 0x000fce00087fe4ff */
[----:B------:R3:W-:Y:S02]  /*02f0*/  UTMACCTL.PF [UR6] ;  /* 0x00000000060079b9 */ /* 0x0007e40008040000 */
[----:B------:R3:W-:Y:S02]  /*0300*/  UTMACCTL.PF [UR4] ;  /* 0x00000000040079b9 */ /* 0x0007e40008040000 */
[----:B---3--:R-:W-:Y:S01]  /*0310*/  NOP ;  /* 0x0000000000007918 */ /* 0x008fe20000000000 */
.L_x_5:
[----:B------:R-:W-:Y:S05]  /*0320*/  BSYNC.RECONVERGENT B0 ;  /* 0x0000000000007941 */ /* 0x000fea0003800200 */
.L_x_4:
[----:B------:R-:W-:Y:S04]  /*0330*/  BSSY.RECONVERGENT B0, `(.L_x_6) ;  /* 0x000000a000007945 */ /* 0x000fe80003800200 */
        /* <DEDUP_REMOVED lines=9> */
.L_x_7:
[----:B------:R-:W-:Y:S05]  /*03d0*/  BSYNC.RECONVERGENT B0 ;  /* 0x0000000000007941 */ /* 0x000fea0003800200 */
.L_x_6:
[----:B------:R-:W3:Y:S01]  /*03e0*/  LDCU.64 UR4, c[0x0][0x888] ;  /* 0x00011100ff0477ac */ /* 0x000ee20008000a00 */
[----:B------:R-:W-:Y:S02]  /*03f0*/  UISETP.EQ.U32.AND UP2, UPT, UR8, URZ, UPT ;  /* 0x000000ff0800728c */ /* 0x000fe4000bf42070 */
[----:B------:R-:W-:Y:S02]  /*0400*/  UPLOP3.LUT UP3, UPT, UPT, UPT, UPT, 0x80, 0x8 ;  /* 0x000000000008789c */ /* 0x000fe40003f6f070 */
[----:B---3--:R-:W-:-:S04]  /*0410*/  UISETP.NE.U32.AND UP0, UPT, UR4, URZ, UPT ;  /* 0x000000ff0400728c */ /* 0x008fc8000bf05070 */
[----:B------:R-:W-:-:S04]  /*0420*/  UISETP.NE.AND.EX UP1, UPT, UR5, URZ, UPT, UP0 ;  /* 0x000000ff0500728c */ /* 0x000fc8000bf25300 */
[----:B------:R-:W-:-:S04]  /*0430*/  UISETP.EQ.OR.EX UP4, UPT, UR9, URZ, !UP1, UP2 ;  /* 0x000000ff0900728c */ /* 0x000fc8000cf82720 */
[----:B------:R-:W-:-:S05]  /*0440*/  UP2UR UR61, UPR, URZ, 0x10 ;  /* 0x00000010ff3d7883 */ /* 0x000fca0008000000 */
[----:B------:R-:W-:Y:S07]  /*0450*/  BRA.U !UP4, `(.L_x_8) ;  /* 0x000000010c207547 */ /* 0x000fee000b800000 */
[----:B-----5:R-:W-:Y:S01]  /*0460*/  R2UR UR5, R39 ;  /* 0x00000000270572ca */ /* 0x020fe200000e0000 */
[----:B------:R-:W-:Y:S02]  /*0470*/  UISETP.NE.U32.AND UP2, UPT, UR8, URZ, UPT ;  /* 0x000000ff0800728c */ /* 0x000fe4000bf45070 */
[----:B------:R-:W-:Y:S02]  /*0480*/  USEL UR4, URZ, 0xffffffff, UP1 ;  /* 0xffffffffff047887 */ /* 0x000fe40008800000 */
[----:B------:R-:W-:-:S08]  /*0490*/  UISETP.NE.AND.EX UP2, UPT, UR9, URZ, UPT, UP2 ;  /* 0x000000ff0900728c */ /* 0x000fd0000bf45320 */
[----:B------:R-:W-:-:S04]  /*04a0*/  UISETP.NE.AND UP0, UPT, UR5, URZ, UPT ;  /* 0x000000ff0500728c */ /* 0x000fc8000bf05270 */
[----:B------:R-:W-:-:S04]  /*04b0*/  @!UP2 USEL UR4, URZ, 0xffffffff, UP0 ;  /* 0xffffffffff04a887 */ /* 0x000fc80008000000 */
[----:B------:R-:W-:-:S04]  /*04c0*/  ULOP3.LUT UR4, UR4, 0x1, URZ, 0xc0, !UPT ;  /* 0x0000000104047892 */ /* 0x000fc8000f8ec0ff */
[----:B------:R-:W-:Y:S02]  /*04d0*/  UISETP.NE.U32.AND UP3, UPT, UR4, 0x1, UPT ;  /* 0x000000010400788c */ /* 0x000fe4000bf65070 */
.L_x_8:
[----:B-12---:R-:W1:Y:S01]  /*04e0*/  SHFL.IDX PT, R2, R81, RZ, 0x1f ;  /* 0x00001fff51027589 */ /* 0x006e6200000e0000 */
[----:B------:R-:W-:Y:S01]  /*04f0*/  UISETP.NE.AND UP5, UPT, UR18, 0x2, UPT ;  /* 0x000000021200788c */ /* 0x000fe2000bfa5270 */
[----:B-1----:R-:W-:-:S13]  /*0500*/  ISETP.NE.AND P0, PT, R2, RZ, PT ;  /* 0x000000ff0200720c */ /* 0x002fda0003f05270 */
[----:B------:R-:W-:Y:S05]  /*0510*/  @P0 BRA `(.L_x_9) ;  /* 0x0000000000600947 */ /* 0x000fea0003800000 */
[----:B------:R-:W1:Y:S01]  /*0520*/  S2UR UR4, SR_CgaCtaId ;  /* 0x00000000000479c3 */ /* 0x000e620000008800 */
[----:B------:R-:W-:Y:S01]  /*0530*/  UMOV UR5, 0x400 ;  /* 0x0000040000057882 */ /* 0x000fe20000000000 */
[----:B------:R-:W-:Y:S01]  /*0540*/  UMOV UR8, 0x1 ;  /* 0x0000000100087882 */ /* 0x000fe20000000000 */
[----:B------:R-:W-:Y:S01]  /*0550*/  UMOV UR6, 0x2 ;  /* 0x0000000200067882 */ /* 0x000fe20000000000 */
[----:B------:R-:W-:-:S04]  /*0560*/  UIADD3 UR8, UPT, UPT, -UR8, 0x100000, URZ ;  /* 0x0010000008087890 */ /* 0x000fc8000fffe1ff */
[----:B------:R-:W-:Y:S02]  /*0570*/  USHF.L.U32 UR9, UR8, 0xb, URZ ;  /* 0x0000000b08097899 */ /* 0x000fe400080006ff */
[----:B------:R-:W-:Y:S02]  /*0580*/  USHF.L.U32 UR8, UR8, 0x1, URZ ;  /* 0x0000000108087899 */ /* 0x000fe400080006ff */
[----:B------:R-:W-:-:S04]  /*0590*/  UIADD3 UR6, UPT, UPT, -UR6, 0x100000, URZ ;  /* 0x0010000006067890 */ /* 0x000fc8000fffe1ff */
[----:B------:R-:W-:Y:S02]  /*05a0*/  USHF.L.U32 UR7, UR6, 0xb, URZ ;  /* 0x0000000b06077899 */ /* 0x000fe400080006ff */
[----:B------:R-:W-:Y:S01]  /*05b0*/  USHF.L.U32 UR6, UR6, 0x1, URZ ;  /* 0x0000000106067899 */ /* 0x000fe200080006ff */
[----:B------:R-:W-:Y:S01]  /*05c0*/  ELECT P0, URZ, PT ;  /* 0x0000000000ff782f */ /* 0x000fe20003800000 */
[----:B-1----:R-:W-:Y:S01]  /*05d0*/  ULEA UR4, UR4, UR5, 0x18 ;  /* 0x0000000504047291 */ /* 0x002fe2000f8ec0ff */
[----:B------:R-:W1:Y:S11]  /*05e0*/  FENCE.VIEW.ASYNC.S ;  /* 0x00000000000073c6 */ /* 0x000e760000000000 */
[----:B-1----:R1:W2:Y:S01]  /*05f0*/  SYNCS.EXCH.64 URZ, [UR4], UR8 ;  /* 0x0000000804ff75b2 */ /* 0x0022a20008000100 */
[----:B------:R1:W3:Y:S01]  /*0600*/  SYNCS.EXCH.64 URZ, [UR4+0x28], UR6 ;  /* 0x0000280604ff75b2 */ /* 0x0002e20008000100 */
[----:B------:R1:W4:Y:S01]  /*0610*/  SYNCS.EXCH.64 URZ, [UR4+0x8], UR8 ;  /* 0x0000080804ff75b2 */ /* 0x0003220008000100 */
[----:B------:R1:W1:Y:S01]  /*0620*/  SYNCS.EXCH.64 URZ, [UR4+0x30], UR6 ;  /* 0x0000300604ff75b2 */ /* 0x0002620008000100 */
[----:B------:R1:W1:Y:S01]  /*0630*/  SYNCS.EXCH.64 URZ, [UR4+0x10], UR8 ;  /* 0x0000100804ff75b2 */ /* 0x0002620008000100 */
[----:B------:R1:W1:Y:S01]  /*0640*/  SYNCS.EXCH.64 URZ, [UR4+0x38], UR6 ;  /* 0x0000380604ff75b2 */ /* 0x0002620008000100 */
[----:B------:R1:W1:Y:S01]  /*0650*/  SYNCS.EXCH.64 URZ, [UR4+0x18], UR8 ;  /* 0x0000180804ff75b2 */ /* 0x0002620008000100 */
[----:B------:R1:W1:Y:S01]  /*0660*/  SYNCS.EXCH.64 URZ, [UR4+0x40], UR6 ;  /* 0x0000400604ff75b2 */ /* 0x0002620008000100 */
[----:B------:R1:W1:Y:S01]  /*0670*/  SYNCS.EXCH.64 URZ, [UR4+0x20], UR8 ;  /* 0x0000200804ff75b2 */ /* 0x0002620008000100 */
[----:B------:R1:W1:Y:S01]  /*0680*/  SYNCS.EXCH.64 URZ, [UR4+0x48], UR6 ;  /* 0x0000480604ff75b2 */ /* 0x0002620008000100 */
[----:B------:R-:W-:Y:S01]  /*0690*/  NOP ;  /* 0x0000000000007918 */ /* 0x000fe20000000000 */
.L_x_9:
[----:B------:R-:W2:Y:S01]  /*06a0*/  SHFL.IDX PT, R2, R81, RZ, 0x1f ;  /* 0x00001fff51027589 */ /* 0x000ea200000e0000 */
[----:B------:R-:W-:Y:S01]  /*06b0*/  NOP ;  /* 0x0000000000007918 */ /* 0x000fe20000000000 */
[----:B--2---:R-:W-:-:S13]  /*06c0*/  ISETP.NE.AND P0, PT, R2, 0x1, PT ;  /* 0x000000010200780c */ /* 0x004fda0003f05270 */
[----:B------:R-:W-:Y:S05]  /*06d0*/  @P0 BRA `(.L_x_10) ;  /* 0x0000000000400947 */ /* 0x000fea0003800000 */
[----:B-1----:R-:W1:Y:S01]  /*06e0*/  S2UR UR4, SR_CgaCtaId ;  /* 0x00000000000479c3 */ /* 0x002e620000008800 */
        /* <DEDUP_REMOVED lines=12> */
[----:B-1----:R2:W1:Y:S01]  /*07b0*/  SYNCS.EXCH.64 URZ, [UR4+0x50], UR8 ;  /* 0x0000500804ff75b2 */ /* 0x0024620008000100 */
[----:B------:R2:W1:Y:S02]  /*07c0*/  SYNCS.EXCH.64 URZ, [UR4+0x58], UR6 ;  /* 0x0000580604ff75b2 */ /* 0x0004640008000100 */
[----:B--2---:R-:W-:Y:S01]  /*07d0*/  NOP ;  /* 0x0000000000007918 */ /* 0x004fe20000000000 */
.L_x_10:
[----:B------:R-:W2:Y:S01]  /*07e0*/  SHFL.IDX PT, R2, R81, RZ, 0x1f ;  /* 0x00001fff51027589 */ /* 0x000ea200000e0000 */
[----:B------:R-:W-:Y:S01]  /*07f0*/  NOP ;  /* 0x0000000000007918 */ /* 0x000fe20000000000 */
[----:B--2---:R-:W-:-:S13]  /*0800*/  ISETP.NE.AND P0, PT, R2, 0x3, PT ;  /* 0x000000030200780c */ /* 0x004fda0003f05270 */
[----:B------:R-:W-:Y:S05]  /*0810*/  @P0 BRA `(.L_x_11) ;  /* 0x0000000000300947 */ /* 0x000fea0003800000 */
[----:B-1----:R-:W1:Y:S01]  /*0820*/  S2UR UR4, SR_CgaCtaId ;  /* 0x00000000000479c3 */ /* 0x002e620000008800 */
[----:B------:R-:W-:Y:S01]  /*0830*/  UMOV UR6, 0x400 ;  /* 0x0000040000067882 */ /* 0x000fe20000000000 */
[----:B------:R-:W-:Y:S01]  /*0840*/  UMOV UR5, 0x20 ;  /* 0x0000002000057882 */ /* 0x000fe20000000000 */
[----:B------:R-:W-:Y:S01]  /*0850*/  ELECT P0, URZ, PT ;  /* 0x0000000000ff782f */ /* 0x000fe20003800000 */
[----:B-1----:R-:W-:Y:S02]  /*0860*/  ULEA UR6, UR4, UR6, 0x18 ;  /* 0x0000000604067291 */ /* 0x002fe4000f8ec0ff */
[----:B------:R-:W-:-:S04]  /*0870*/  UIADD3 UR4, UPT, UPT, -UR5, 0x100000, URZ ;  /* 0x0010000005047890 */ /* 0x000fc8000fffe1ff */
[----:B------:R-:W-:Y:S02]  /*0880*/  USHF.L.U32 UR5, UR4, 0xb, URZ ;  /* 0x0000000b04057899 */ /* 0x000fe400080006ff */
[----:B------:R-:W-:Y:S01]  /*0890*/  USHF.L.U32 UR4, UR4, 0x1, URZ ;  /* 0x0000000104047899 */ /* 0x000fe200080006ff */
[----:B------:R-:W1:Y:S11]  /*08a0*/  FENCE.VIEW.ASYNC.S ;  /* 0x00000000000073c6 */ /* 0x000e760000000000 */
[----:B-1----:R2:W1:Y:S01]  /*08b0*/  SYNCS.EXCH.64 URZ, [UR6+0x60], UR4 ;  /* 0x0000600406ff75b2 */ /* 0x0024620008000100 */
[----:B------:R2:W1:Y:S02]  /*08c0*/  SYNCS.EXCH.64 URZ, [UR6+0x68], UR4 ;  /* 0x0000680406ff75b2 */ /* 0x0004640008000100 */
[----:B--2---:R-:W-:Y:S01]  /*08d0*/  NOP ;  /* 0x0000000000007918 */ /* 0x004fe20000000000 */
.L_x_11:
[----:B------:R-:W2:Y:S01]  /*08e0*/  SHFL.IDX PT, R2, R81, RZ, 0x1f ;  /* 0x00001fff51027589 */ /* 0x000ea200000e0000 */
[----:B------:R-:W-:Y:S01]  /*08f0*/  NOP ;  /* 0x0000000000007918 */ /* 0x000fe20000000000 */
[----:B--2---:R-:W-:-:S13]  /*0900*/  ISETP.NE.AND P0, PT, R2, 0x4, PT ;  /* 0x000000040200780c */ /* 0x004fda0003f05270 */
[----:B------:R-:W-:Y:S05]  /*0910*/  @P0 BRA `(.L_x_12) ;  /* 0x00000000004c0947 */ /* 0x000fea0003800000 */
[----:B-1----:R-:W1:Y:S01]  /*0920*/  S2UR UR6, SR_CgaCtaId ;  /* 0x00000000000679c3 */ /* 0x002e620000008800 */
[----:B------:R-:W-:Y:S01]  /*0930*/  UMOV UR4, 0x1e0 ;  /* 0x000001e000047882 */ /* 0x000fe20000000000 */
[----:B------:R-:W-:Y:S01]  /*0940*/  UMOV UR5, 0x400 ;  /* 0x0000040000057882 */ /* 0x000fe20000000000 */
[----:B------:R-:W-:Y:S01]  /*0950*/  USEL UR4, UR4, 0x1a0, UP3 ;  /* 0x000001a004047887 */ /* 0x000fe20009800000 */
[----:B------:R-:W-:Y:S01]  /*0960*/  UMOV UR8, 0x1 ;  /* 0x0000000100087882 */ /* 0x000fe20000000000 */
[----:B------:R-:W-:Y:S01]  /*0970*/  ELECT P0, URZ, PT ;  /* 0x0000000000ff782f */ /* 0x000fe20003800000 */
[----:B------:R-:W-:-:S04]  /*0980*/  UIADD3 UR8, UPT, UPT, -UR8, 0x100000, URZ ;  /* 0x0010000008087890 */ /* 0x000fc8000fffe1ff */
[----:B------:R-:W-:Y:S02]  /*0990*/  USHF.L.U32 UR9, UR8, 0xb, URZ ;  /* 0x0000000b08097899 */ /* 0x000fe400080006ff */
[----:B------:R-:W-:Y:S02]  /*09a0*/  USHF.L.U32 UR8, UR8, 0x1, URZ ;  /* 0x0000000108087899 */ /* 0x000fe400080006ff */
[----:B-1----:R-:W-:Y:S02]  /*09b0*/  ULEA UR6, UR6, UR5, 0x18 ;  /* 0x0000000506067291 */ /* 0x002fe4000f8ec0ff */
[----:B------:R-:W-:-:S04]  /*09c0*/  UIADD3 UR4, UPT, UPT, -UR4, 0x100000, URZ ;  /* 0x0010000004047890 */ /* 0x000fc8000fffe1ff */
[----:B------:R-:W-:Y:S02]  /*09d0*/  USHF.L.U32 UR5, UR4, 0xb, URZ ;  /* 0x0000000b04057899 */ /* 0x000fe400080006ff */
[----:B------:R-:W-:Y:S01]  /*09e0*/  USHF.L.U32 UR4, UR4, 0x1, URZ ;  /* 0x0000000104047899 */ /* 0x000fe200080006ff */
[----:B------:R-:W1:Y:S03]  /*09f0*/  FENCE.VIEW.ASYNC.S ;  /* 0x00000000000073c6 */ /* 0x000e660000000000 */
[----:B-1----:R2:W1:Y:S08]  /*0a00*/  SYNCS.EXCH.64 URZ, [UR6+0x70], UR8 ;  /* 0x0000700806ff75b2 */ /* 0x0024700008000100 */
[----:B------:R2:W1:Y:S01]  /*0a10*/  SYNCS.EXCH.64 URZ, [UR6+0x80], UR4 ;  /* 0x0000800406ff75b2 */ /* 0x0004620008000100 */
[----:B------:R2:W1:Y:S01]  /*0a20*/  SYNCS.EXCH.64 URZ, [UR6+0x78], UR8 ;  /* 0x0000780806ff75b2 */ /* 0x0004620008000100 */
[----:B------:R2:W1:Y:S02]  /*0a30*/  SYNCS.EXCH.64 URZ, [UR6+0x88], UR4 ;  /* 0x0000880406ff75b2 */ /* 0x0004640008000100 */
[----:B--2---:R-:W-:Y:S01]  /*0a40*/  NOP ;  /* 0x0000000000007918 */ /* 0x004fe20000000000 */
.L_x_12:
        /* <DEDUP_REMOVED lines=18> */
[----:B------:R2:W1:Y:S01]  /*0b70*/  SYNCS.EXCH.64 URZ, [UR4+0xb0], UR6 ;  /* 0x0000b00604ff75b2 */ /* 0x0004620008000100 */
[----:B------:R2:W1:Y:S01]  /*0b80*/  SYNCS.EXCH.64 URZ, [UR4+0x98], UR8 ;  /* 0x0000980804ff75b2 */ /* 0x0004620008000100 */
[----:B------:R2:W1:Y:S01]  /*0b90*/  SYNCS.EXCH.64 URZ, [UR4+0xb8], UR6 ;  /* 0x0000b80604ff75b2 */ /* 0x0004620008000100 */
[----:B------:R2:W1:Y:S01]  /*0ba0*/  SYNCS.EXCH.64 URZ, [UR4+0xa0], UR8 ;  /* 0x0000a00804ff75b2 */ /* 0x0004620008000100 */
[----:B------:R2:W1:Y:S01]  /*0bb0*/  SYNCS.EXCH.64 URZ, [UR4+0xc0], UR6 ;  /* 0x0000c00604ff75b2 */ /* 0x0004620008000100 */
[----:B------:R2:W1:Y:S01]  /*0bc0*/  SYNCS.EXCH.64 URZ, [UR4+0xa8], UR8 ;  /* 0x0000a80804ff75b2 */ /* 0x0004620008000100 */
[----:B------:R2:W1:Y:S02]  /*0bd0*/  SYNCS.EXCH.64 URZ, [UR4+0xc8], UR6 ;  /* 0x0000c80604ff75b2 */ /* 0x0004640008000100 */
[----:B--2---:R-:W-:Y:S01]  /*0be0*/  NOP ;  /* 0x0000000000007918 */ /* 0x004fe20000000000 */
.L_x_13:
[----:B------:R-:W2:Y:S01]  /*0bf0*/  SHFL.IDX PT, R2, R81, RZ, 0x1f ;  /* 0x00001fff51027589 */ /* 0x000ea200000e0000 */
[----:B------:R-:W1:Y:S01]  /*0c00*/  S2UR UR48, SR_CgaCtaId ;  /* 0x00000000003079c3 */ /* 0x000e620000008800 */
[----:B------:R-:W-:Y:S01]  /*0c10*/  NOP ;  /* 0x0000000000007918 */ /* 0x000fe20000000000 */
[----:B--2---:R-:W-:-:S13]  /*0c20*/  ISETP.NE.AND P0, PT, R2, 0x3, PT ;  /* 0x000000030200780c */ /* 0x004fda0003f05270 */
[----:B-1----:R-:W-:Y:S05]  /*0c30*/  @P0 BRA `(.L_x_14) ;  /* 0x0000000000340947 */ /* 0x002fea0003800000 */
[----:B------:R-:W-:Y:S01]  /*0c40*/  UMOV UR4, 0x400 ;  /* 0x0000040000047882 */ /* 0x000fe20000000000 */
[----:B------:R-:W-:Y:S01]  /*0c50*/  UMOV UR6, 0x20 ;  /* 0x0000002000067882 */ /* 0x000fe20000000000 */
[----:B------:R-:W-:Y:S02]  /*0c60*/  ULEA UR4, UR48, UR4, 0x18 ;  /* 0x0000000430047291 */ /* 0x000fe4000f8ec0ff */
[----:B------:R-:W-:-:S04]  /*0c70*/  UIADD3 UR6, UPT, UPT, -UR6, 0x100000, URZ ;  /* 0x0010000006067890 */ /* 0x000fc8000fffe1ff */
[----:B------:R-:W-:Y:S02]  /*0c80*/  USHF.L.U32 UR7, UR6, 0xb, URZ ;  /* 0x0000000b06077899 */ /* 0x000fe400080006ff */
[----:B------:R-:W-:Y:S01]  /*0c90*/  USHF.L.U32 UR6, UR6, 0x1, URZ ;  /* 0x0000000106067899 */ /* 0x000fe200080006ff */
[----:B------:R-:W-:Y:S01]  /*0ca0*/  ELECT P0, URZ, PT ;  /* 0x0000000000ff782f */ /* 0x000fe20003800000 */
[----:B------:R-:W1:Y:S10]  /*0cb0*/  FENCE.VIEW.ASYNC.S ;  /* 0x00000000000073c6 */ /* 0x000e740000000000 */
[----:B-1----:R1:W2:Y:S01]  /*0cc0*/  SYNCS.EXCH.64 URZ, [UR4+0xd0], UR6 ;  /* 0x0000d00604ff75b2 */ /* 0x0022a20008000100 */
[----:B------:R1:W1:Y:S01]  /*0cd0*/  SYNCS.EXCH.64 URZ, [UR4+0xe0], UR6 ;  /* 0x0000e00604ff75b2 */ /* 0x0002620008000100 */
[----:B------:R1:W1:Y:S01]  /*0ce0*/  SYNCS.EXCH.64 URZ, [UR4+0xd8], UR6 ;  /* 0x0000d80604ff75b2 */ /* 0x0002620008000100 */
[----:B------:R1:W1:Y:S01]  /*0cf0*/  SYNCS.EXCH.64 URZ, [UR4+0xe8], UR6 ;  /* 0x0000e80604ff75b2 */ /* 0x0002620008000100 */
[----:B------:R-:W-:Y:S01]  /*0d00*/  NOP ;  /* 0x0000000000007918 */ /* 0x000fe20000000000 */
.L_x_14:
[----:B-1----:R-:W1:Y:S01]  /*0d10*/  LDCU UR4, c[0x0][0x36c] ;  /* 0x00006d80ff0477ac */ /* 0x002e620008000800 */
[----:B------:R-:W-:Y:S01]  /*0d20*/  ISETP.NE.OR P3, PT, R0, 0x2, !P3 ;  /* 0x000000020000780c */ /* 0x000fe20005f65670 */
[----:B------:R-:W-:Y:S01]  /*0d30*/  NOP ;  /* 0x0000000000007918 */ /* 0x000fe20000000000 */
[----:B------:R-:W-:Y:S01]  /*0d40*/  LOP3.LUT R0, R69, 0x1f, RZ, 0xc0, !PT ;  /* 0x0000001f45007812 */ /* 0x000fe200078ec0ff */
[----:B------:R-:W-:Y:S02]  /*0d50*/  UISETP.NE.AND UP4, UPT, UR18, URZ, UPT ;  /* 0x000000ff1200728c */ /* 0x000fe4000bf85270 */
[----:B-1----:R-:W-:-:S09]  /*0d60*/  UISETP.EQ.U32.AND UP6, UPT, UR4, 0x1, UPT ;  /* 0x000000010400788c */ /* 0x002fd2000bfc2070 */
[----:B------:R-:W-:Y:S05]  /*0d70*/  BRA.U !UP6, `(.L_x_15) ;  /* 0x000000010e087547 */ /* 0x000fea000b800000 */
[----:B--234-:R-:W-:Y:S01]  /*0d80*/  UCGABAR_ARV ;  /* 0x00000000000079c7 */ /* 0x01cfe20008000000 */
[----:B------:R-:W-:Y:S05]  /*0d90*/  BRA `(.L_x_16) ;  /* 0x0000000000047947 */ /* 0x000fea0003800000 */
.L_x_15:
[----:B--234-:R-:W-:Y:S01]  /*0da0*/  NOP ;  /* 0x0000000000007918 */ /* 0x01cfe20000000000 */
.L_x_16:
[----:B------:R-:W1:Y:S01]  /*0db0*/  S2UR UR46, SR_CTAID.X ;  /* 0x00000000002e79c3 */ /* 0x000e620000002500 */
[----:B------:R-:W-:-:S05]  /*0dc0*/  CS2R.32 R3, SR_CgaSize ;  /* 0x0000000000037805 */ /* 0x000fca0000008a00 */
[----:B------:R-:W-:-:S05]  /*0dd0*/  IMAD R3, R3, -0xa0, RZ ;  /* 0xffffff6003037824 */ /* 0x000fca00078e02ff */
[----:B------:R-:W-:-:S14]  /*0de0*/  R2UR UR5, R3 ;  /* 0x00000000030572ca */ /* 0x000fdc00000e0000 */
[----:B------:R-:W2:Y:S01]  /*0df0*/  LDCU UR5, c[0x0][UR5+0x2b0] ;  /* 0x00005600050577ac */ /* 0x000ea20008000800 */
[----:B------:R-:W-:-:S05]  /*0e00*/  CS2R.32 R3, SR_CgaSize ;  /* 0x0000000000037805 */ /* 0x000fca0000008a00 */
[----:B------:R-:W-:-:S05]  /*0e10*/  IMAD R3, R3, -0xa0, RZ ;  /* 0xffffff6003037824 */ /* 0x000fca00078e02ff */
[----:B------:R-:W-:-:S14]  /*0e20*/  R2UR UR4, R3 ;  /* 0x00000000030472ca */ /* 0x000fdc00000e0000 */
[----:B------:R-:W3:Y:S01]  /*0e30*/  LDCU UR4, c[0x0][UR4+0x2b4] ;  /* 0x00005680040477ac */ /* 0x000ee20008000800 */
[----:B------:R-:W4:Y:S01]  /*0e40*/  S2UR UR45, SR_CTAID.Y ;  /* 0x00000000002d79c3 */ /* 0x000f220000002600 */
[----:B------:R-:W-:-:S05]  /*0e50*/  CS2R.32 R3, SR_CgaSize ;  /* 0x0000000000037805 */ /* 0x000fca0000008a00 */
[----:B------:R-:W-:-:S05]  /*0e60*/  IMAD R3, R3, -0xa0, RZ ;  /* 0xffffff6003037824 */ /* 0x000fca00078e02ff */
[----:B------:R-:W-:-:S14]  /*0e70*/  R2UR UR60, R3 ;  /* 0x00000000033c72ca */ /* 0x000fdc00000e0000 */
[----:B------:R-:W3:Y:S01]  /*0e80*/  LDCU UR60, c[0x0][UR60+0x2a0] ;  /* 0x000054003c3c77ac */ /* 0x000ee20008000800 */
[----:B------:R-:W-:-:S05]  /*0e90*/  CS2R.32 R3, SR_CgaSize ;  /* 0x0000000000037805 */ /* 0x000fca0000008a00 */
[----:B------:R-:W-:-:S05]  /*0ea0*/  IMAD R3, R3, -0xa0, RZ ;  /* 0xffffff6003037824 */ /* 0x000fca00078e02ff */
[----:B------:R-:W-:-:S14]  /*0eb0*/  R2UR UR57, R3 ;  /* 0x00000000033972ca */ /* 0x000fdc00000e0000 */
[----:B------:R-:W3:Y:S01]  /*0ec0*/  LDCU UR57, c[0x0][UR57+0x2a4] ;  /* 0x00005480393977ac */ /* 0x000ee20008000800 */
[----:B------:R-:W-:Y:S01]  /*0ed0*/  USHF.L.U32 UR24, UR48, 0xb, URZ ;  /* 0x0000000b30187899 */ /* 0x000fe200080006ff */
[----:B------:R-:W3:Y:S01]  /*0ee0*/  LDCU UR19, c[0x0][0xb24] ;  /* 0x00016480ff1377ac */ /* 0x000ee20008000800 */
[----:B------:R-:W3:Y:S01]  /*0ef0*/  LDCU UR42, c[0x0][0xb24] ;  /* 0x00016480ff2a77ac */ /* 0x000ee20008000800 */
[----:B-1----:R-:W-:Y:S01]  /*0f00*/  I2FP.F32.U32 R3, UR46 ;  /* 0x0000002e00037c45 */ /* 0x002fe20008201000 */
[----:B------:R-:W1:Y:S04]  /*0f10*/  LDCU UR22, c[0x0][0xb30] ;  /* 0x00016600ff1677ac */ /* 0x000e680008000800 */
[----:B--2---:R-:W-:Y:S01]  /*0f20*/  FMUL R3, R3, UR5 ;  /* 0x0000000503037c20 */ /* 0x004fe20008400000 */
[----:B------:R-:W-:Y:S01]  /*0f30*/  ULOP3.LUT UR24, UR24, 0x800, URZ, 0xc0, !UPT ;  /* 0x0000080018187892 */ /* 0x000fe2000f8ec0ff */
[----:B----4-:R-:W-:-:S04]  /*0f40*/  I2FP.F32.U32 R2, UR45 ;  /* 0x0000002d00027c45 */ /* 0x010fc80008201000 */
[----:B------:R-:W2:Y:S01]  /*0f50*/  F2I.U32.TRUNC.NTZ R3, R3 ;  /* 0x0000000300037305 */ /* 0x000ea2000020f000 */
[----:B---3--:R-:W-:-:S07]  /*0f60*/  FMUL R2, R2, UR4 ;  /* 0x0000000402027c20 */ /* 0x008fce0008400000 */
[----:B------:R-:W3:Y:S01]  /*0f70*/  F2I.U32.TRUNC.NTZ R2, R2 ;  /* 0x0000000200027305 */ /* 0x000ee2000020f000 */
[----:B--2---:R-:W-:Y:S02]  /*0f80*/  R2UR UR5, R3 ;  /* 0x00000000030572ca */ /* 0x004fe400000e0000 */
[----:B---3--:R-:W-:Y:S02]  /*0f90*/  R2UR UR4, R2 ;  /* 0x00000000020472ca */ /* 0x008fe400000e0000 */
[----:B------:R-:W-:-:S09]  /*0fa0*/  PRMT R2, RZ, 0x7610, R2 ;  /* 0x00007610ff027816 */ /* 0x000fd20000000002 */
[----:B------:R-:W-:-:S04]  /*0fb0*/  UIADD3 UR5, UPT, UPT, -UR5, URZ, URZ ;  /* 0x000000ff05057290 */ /* 0x000fc8000fffe1ff */
[----:B------:R-:W-:Y:S02]  /*0fc0*/  UIMAD UR60, UR60, UR5, UR46 ;  /* 0x000000053c3c72a4 */ /* 0x000fe4000f8e022e */
[----:B------:R-:W-:-:S04]  /*0fd0*/  UIADD3 UR4, UPT, UPT, -UR4, URZ, URZ ;  /* 0x000000ff04047290 */ /* 0x000fc8000fffe1ff */
[----:B------:R-:W-:Y:S01]  /*0fe0*/  UIMAD UR57, UR57, UR4, UR45 ;  /* 0x00000004393972a4 */ /* 0x000fe2000f8e022d */
[----:B-1----:R-:W-:Y:S11]  /*0ff0*/  BRA.U UP4, `(.L_x_17) ;  /* 0x0000000104247547 */ /* 0x002ff6000b800000 */
[----:B------:R-:W-:-:S04]  /*1000*/  UISETP.NE.AND UP0, UPT, UR57, URZ, UPT ;  /* 0x000000ff3900728c */ /* 0x000fc8000bf05270 */
[----:B------:R-:W-:-:S04]  /*1010*/  UISETP.EQ.OR UP0, UPT, UR60, URZ, !UP0 ;  /* 0x000000ff3c00728c */ /* 0x000fc8000c702670 */
[----:B------:R-:W-:Y:S02]  /*1020*/  USEL UR5, URZ, 0x1, !UP0 ;  /* 0x00000001ff057887 */ /* 0x000fe4000c000000 */
[----:B------:R-:W-:-:S04]  /*1030*/  UISETP.NE.AND UP0, UPT, UR57, URZ, UPT ;  /* 0x000000ff3900728c */ /* 0x000fc8000bf05270 */
[----:B------:R-:W-:Y:S02]  /*1040*/  USEL UR4, URZ, 0x2, UP0 ;  /* 0x00000002ff047887 */ /* 0x000fe40008000000 */
[----:B------:R-:W-:-:S04]  /*1050*/  UISETP.NE.AND UP0, UPT, UR60, 0x1, UPT ;  /* 0x000000013c00788c */ /* 0x000fc8000bf05270 */
[----:B------:R-:W-:-:S04]  /*1060*/  USEL UR4, UR4, 0x2, UP0 ;  /* 0x0000000204047887 */ /* 0x000fc80008000000 */
[----:B------:R-:W-:-:S06]  /*1070*/  UIADD3 UR4, UPT, UPT, UR5, UR4, URZ ;  /* 0x0000000405047290 */ /* 0x000fcc000fffe0ff */
[----:B------:R-:W-:-:S07]  /*1080*/  MOV R2, UR4 ;  /* 0x0000000400027c02 */ /* 0x000fce0008000f00 */
.L_x_17:
[----:B------:R-:W1:Y:S01]  /*1090*/  S2UR UR36, SR_CTAID.Z ;  /* 0x00000000002479c3 */ /* 0x000e620000002700 */
[----:B------:R-:W-:-:S09]  /*10a0*/  UISETP.GE.AND UP0, UPT, UR19, 0x1, UPT ;  /* 0x000000011300788c */ /* 0x000fd2000bf06270 */
[----:B------:R-:W-:Y:S05]  /*10b0*/  BRA.U !UP0, `(.L_x_18) ;  /* 0x0000000108d07547 */ /* 0x000fea000b800000 */
[----:B------:R-:W2:Y:S01]  /*10c0*/  LDCU UR20, c[0x0][0xb0c] ;  /* 0x00016180ff1477ac */ /* 0x000ea20008000800 */
[----:B------:R-:W3:Y:S01]  /*10d0*/  LDCU.128 UR12, c[0x0][0xb10] ;  /* 0x00016200ff0c77ac */ /* 0x000ee20008000c00 */
[----:B------:R-:W4:Y:S01]  /*10e0*/  LDCU UR6, c[0x0][0x370] ;  /* 0x00006e00ff0677ac */ /* 0x000f220008000800 */
[----:B------:R-:W1:Y:S01]  /*10f0*/  LDCU UR7, c[0x0][0x374] ;  /* 0x00006e80ff0777ac */ /* 0x000e620008000800 */
[----:B------:R-:W1:Y:S01]  /*1100*/  LDCU UR21, c[0x0][0xb20] ;  /* 0x00016400ff1577ac */ /* 0x000e620008000800 */
[----:B--2---:R-:W-:Y:S02]  /*1110*/  UISETP.NE.AND UP0, UPT, UR20, 0x1, UPT ;  /* 0x000000011400788c */ /* 0x004fe4000bf05270 */
[----:B---3--:R-:W-:Y:S01]  /*1120*/  UIMAD.WIDE.U32 UR4, UR46, UR12, URZ ;  /* 0x0000000c2e0472a5 */ /* 0x008fe2000f8e00ff */
[----:B------:R-:W2:Y:S01]  /*1130*/  LDCU.64 UR8, c[0x0][0xb28] ;  /* 0x00016500ff0877ac */ /* 0x000ea20008000a00 */
[----:B----4-:R-:W-:Y:S02]  /*1140*/  UIMAD.WIDE.U32 UR10, UR6, UR12, URZ ;  /* 0x0000000c060a72a5 */ /* 0x010fe4000f8e00ff */
[----:B------:R-:W-:-:S02]  /*1150*/  USHF.R.U32.HI UR5, URZ, UR13, UR5 ;  /* 0x0000000dff057299 */ /* 0x000fc40008011605 */
[----:B------:R-:W-:Y:S02]  /*1160*/  UISETP.NE.AND UP2, UPT, UR19, 0x1, UPT ;  /* 0x000000011300788c */ /* 0x000fe4000bf45270 */
[----:B------:R-:W-:Y:S01]  /*1170*/  USEL UR5, UR46, UR5, !UP0 ;  /* 0x000000052e057287 */ /* 0x000fe2000c000000 */
[----:B------:R-:W-:Y:S01]  /*1180*/  UMOV UR10, UR11 ;  /* 0x0000000b000a7c82 */ /* 0x000fe20008000000 */
[----:B------:R-:W-:Y:S02]  /*1190*/  UIMAD.WIDE.U32 UR16, UR45, UR15, URZ ;  /* 0x0000000f2d1072a5 */ /* 0x000fe4000f8e00ff */
[----:B------:R-:W-:Y:S02]  /*11a0*/  @UP0 USHF.R.U32.HI UR6, URZ, UR13, UR10 ;  /* 0x0000000dff060299 */ /* 0x000fe4000801160a */
[----:B------:R-:W-:Y:S02]  /*11b0*/  UISETP.NE.AND UP0, UPT, UR14, 0x1, UPT ;  /* 0x000000010e00788c */ /* 0x000fe4000bf05270 */
[----:B-1----:R-:W-:-:S02]  /*11c0*/  UIMAD.WIDE.U32 UR10, UR7, UR15, URZ ;  /* 0x0000000f070a72a5 */ /* 0x002fc4000f8e00ff */
[----:B--2---:R-:W-:Y:S01]  /*11d0*/  UIMAD.WIDE.U32 UR12, UR6, UR8, URZ ;  /* 0x00000008060c72a5 */ /* 0x004fe2000f8e00ff */
[----:B------:R-:W-:Y:S02]  /*11e0*/  UMOV UR4, UR17 ;  /* 0x0000001100047c82 */ /* 0x000fe40008000000 */
[----:B------:R-:W-:Y:S02]  /*11f0*/  USHF.R.U32.HI UR4, URZ, UR21, UR4 ;  /* 0x00000015ff047299 */ /* 0x000fe40008011604 */
[----:B------:R-:W-:Y:S02]  /*1200*/  UMOV UR10, UR11 ;  /* 0x0000000b000a7c82 */ /* 0x000fe40008000000 */
[----:B------:R-:W-:Y:S01]  /*1210*/  UMOV UR12, UR13 ;  /* 0x0000000d000c7c82 */ /* 0x000fe20008000000 */
[----:B------:R-:W-:Y:S02]  /*1220*/  @UP0 USHF.R.U32.HI UR7, URZ, UR21, UR10 ;  /* 0x00000015ff070299 */ /* 0x000fe4000801160a */
[----:B------:R-:W-:-:S02]  /*1230*/  USEL UR4, UR45, UR4, !UP0 ;  /* 0x000000042d047287 */ /* 0x000fc4000c000000 */
[----:B------:R-:W-:Y:S02]  /*1240*/  UIMAD.WIDE.U32 UR10, UR7, UR8, URZ ;  /* 0x00000008070a72a5 */ /* 0x000fe4000f8e00ff */
[----:B------:R-:W-:Y:S02]  /*1250*/  @UP2 USHF.R.U32.HI UR6, URZ, UR9, UR12 ;  /* 0x00000009ff062299 */ /* 0x000fe4000801160c */
[----:B------:R-:W-:-:S03]  /*1260*/  UIMAD.WIDE.U32 UR12, UR4, UR8, URZ ;  /* 0x00000008040c72a5 */ /* 0x000fc6000f8e00ff */
[----:B------:R-:W-:Y:S02]  /*1270*/  UMOV UR10, UR11 ;  /* 0x0000000b000a7c82 */ /* 0x000fe40008000000 */
[----:B------:R-:W-:Y:S02]  /*1280*/  @UP2 USHF.R.U32.HI UR7, URZ, UR9, UR10 ;  /* 0x00000009ff072299 */ /* 0x000fe4000801160a */
[----:B------:R-:W-:Y:S02]  /*1290*/  UIMAD UR10, UR6, UR19, URZ ;  /* 0x00000013060a72a4 */ /* 0x000fe4000f8e02ff */
[----:B------:R-:W-:-:S04]  /*12a0*/  UIMAD UR7, UR7, UR19, URZ ;  /* 0x00000013070772a4 */ /* 0x000fc8000f8e02ff */
[----:B------:R-:W-:-:S03]  /*12b0*/  UISETP.GE.AND UP0, UPT, UR4, UR7, UPT ;  /* 0x000000070400728c */ /* 0x000fc6000bf06270 */
[----:B------:R-:W-:Y:S01]  /*12c0*/  UMOV UR7, UR13 ;  /* 0x0000000d00077c82 */ /* 0x000fe20008000000 */
[----:B------:R-:W-:Y:S02]  /*12d0*/  UISETP.GE.OR UP0, UPT, UR5, UR10, UP0 ;  /* 0x0000000a0500728c */ /* 0x000fe40008706670 */
[----:B------:R-:W-:Y:S02]  /*12e0*/  UIMAD.WIDE.U32 UR10, UR5, UR8, URZ ;  /* 0x00000008050a72a5 */ /* 0x000fe4000f8e00ff */
[----:B------:R-:W-:Y:S02]  /*12f0*/  USHF.R.U32.HI UR7, URZ, UR9, UR7 ;  /* 0x00000009ff077299 */ /* 0x000fe40008011607 */
[----:B------:R-:W-:Y:S02]  /*1300*/  UIADD3 UR10, UPT, UPT, -UR4, URZ, URZ ;  /* 0x000000ff040a7290 */ /* 0x000fe4000fffe1ff */
[----:B------:R-:W-:Y:S02]  /*1310*/  USEL UR7, UR4, UR7, !UP2 ;  /* 0x0000000704077287 */ /* 0x000fe4000d000000 */
[----:B------:R-:W-:Y:S01]  /*1320*/  UIMAD UR10, UR14, UR10, UR45 ;  /* 0x0000000a0e0a72a4 */ /* 0x000fe2000f8e022d */
[----:B------:R-:W-:Y:S01]  /*1330*/  @!UP0 UMOV UR8, UR11 ;  /* 0x0000000b00088c82 */ /* 0x000fe20008000000 */
[----:B------:R-:W-:-:S02]  /*1340*/  UIADD3 UR11, UPT, UPT, -UR5, URZ, URZ ;  /* 0x000000ff050b7290 */ /* 0x000fc4000fffe1ff */
[----:B------:R-:W-:Y:S02]  /*1350*/  @!UP0 USHF.R.U32.HI UR8, URZ, UR9, UR8 ;  /* 0x00000009ff088299 */ /* 0x000fe40008011608 */
[----:B------:R-:W-:Y:S02]  /*1360*/  UIADD3 UR9, UPT, UPT, -UR7, URZ, URZ ;  /* 0x000000ff07097290 */ /* 0x000fe4000fffe1ff */
[----:B------:R-:W-:Y:S02]  /*1370*/  @!UP0 USEL UR8, UR5, UR8, !UP2 ;  /* 0x0000000805088287 */ /* 0x000fe4000d000000 */
[----:B------:R-:W-:Y:S02]  /*1380*/  UIMAD UR9, UR19, UR9, UR4 ;  /* 0x00000009130972a4 */ /* 0x000fe4000f8e0204 */
[----:B------:R-:W-:Y:S02]  /*1390*/  @!UP0 UIADD3 UR7, UPT, UPT, UR7, -UR8, URZ ;  /* 0x8000000807078290 */ /* 0x000fe4000fffe0ff */
[----:B------:R-:W-:-:S02]  /*13a0*/  @!UP0 UIMAD UR6, UR9, UR6, UR8 ;  /* 0x00000006090682a4 */ /* 0x000fc4000f8e0208 */
[----:B------:R-:W-:Y:S02]  /*13b0*/  @!UP0 UIMAD UR4, UR7, UR19, UR5 ;  /* 0x00000013070482a4 */ /* 0x000fe4000f8e0205 */
[----:B------:R-:W-:Y:S02]  /*13c0*/  UIMAD UR46, UR20, UR11, UR46 ;  /* 0x0000000b142e72a4 */ /* 0x000fe4000f8e022e */
[----:B------:R-:W-:Y:S01]  /*13d0*/  UIMAD UR45, UR4, UR14, UR10 ;  /* 0x0000000e042d72a4 */ /* 0x000fe2000f8e020a */
[----:B------:R-:W-:Y:S02]  /*13e0*/  @!UP0 UMOV UR5, UR6 ;  /* 0x0000000600058c82 */ /* 0x000fe40008000000 */
[----:B------:R-:W-:-:S12]  /*13f0*/  UIMAD UR46, UR5, UR20, UR46 ;  /* 0x00000014052e72a4 */ /* 0x000fd8000f8e022e */
.L_x_18:
[----:B------:R-:W-:-:S09]  /*1400*/  UISETP.NE.AND UP0, UPT, UR22, 0x1, UPT ;  /* 0x000000011600788c */ /* 0x000fd2000bf05270 */
[----:B------:R-:W-:Y:S05]  /*1410*/  BRA.U UP0, `(.L_x_19) ;  /* 0x0000000100407547 */ /* 0x000fea000b800000 */
[----:B------:R-:W2:Y:S01]  /*1420*/  LDCU.128 UR8, c[0x0][0xb10] ;  /* 0x00016200ff0877ac */ /* 0x000ea20008000c00 */
[----:B------:R-:W3:Y:S01]  /*1430*/  LDCU UR12, c[0x0][0xb0c] ;  /* 0x00016180ff0c77ac */ /* 0x000ee20008000800 */
[----:B------:R-:W4:Y:S01]  /*1440*/  LDCU UR13, c[0x0][0xb20] ;  /* 0x00016400ff0d77ac */ /* 0x000f220008000800 */
[----:B--2---:R-:W-:Y:S02]  /*1450*/  UIMAD.WIDE.U32 UR4, UR46, UR8, URZ ;  /* 0x000000082e0472a5 */ /* 0x004fe4000f8e00ff */
[----:B------:R-:W-:Y:S02]  /*1460*/  UIMAD.WIDE.U32 UR6, UR45, UR11, URZ ;  /* 0x0000000b2d0672a5 */ /* 0x000fe4000f8e00ff */
[----:B---3--:R-:W-:Y:S02]  /*1470*/  UISETP.NE.AND UP0, UPT, UR12, 0x1, UPT ;  /* 0x000000010c00788c */ /* 0x008fe4000bf05270 */
[----:B------:R-:W-:-:S03]  /*1480*/  USHF.R.U32.HI UR5, URZ, UR9, UR5 ;  /* 0x00000009ff057299 */ /* 0x000fc60008011605 */
[----:B------:R-:W-:Y:S01]  /*1490*/  UMOV UR4, UR7 ;  /* 0x0000000700047c82 */ /* 0x000fe20008000000 */
[----:B------:R-:W-:Y:S02]  /*14a0*/  USEL UR5, UR46, UR5, !UP0 ;  /* 0x000000052e057287 */ /* 0x000fe4000c000000 */
[----:B------:R-:W-:Y:S02]  /*14b0*/  UISETP.NE.AND UP0, UPT, UR10, 0x1, UPT ;  /* 0x000000010a00788c */ /* 0x000fe4000bf05270 */
[----:B----4-:R-:W-:-:S04]  /*14c0*/  USHF.R.U32.HI UR4, URZ, UR13, UR4 ;  /* 0x0000000dff047299 */ /* 0x010fc80008011604 */
[----:B------:R-:W-:-:S04]  /*14d0*/  USEL UR4, UR45, UR4, !UP0 ;  /* 0x000000042d047287 */ /* 0x000fc8000c000000 */
[----:B------:R-:W-:Y:S02]  /*14e0*/  UIADD3 UR6, UPT, UPT, UR5, -UR4, URZ ;  /* 0x8000000405067290 */ /* 0x000fe4000fffe0ff */
[----:B------:R-:W-:Y:S02]  /*14f0*/  UIADD3 UR4, UPT, UPT, -UR5, UR4, URZ ;  /* 0x0000000405047290 */ /* 0x000fe4000fffe1ff */
[----:B------:R-:W-:Y:S02]  /*1500*/  UIMAD UR45, UR6, UR10, UR45 ;  /* 0x0000000a062d72a4 */ /* 0x000fe4000f8e022d */
[----:B------:R-:W-:-:S12]  /*1510*/  UIMAD UR46, UR4, UR12, UR46 ;  /* 0x0000000c042e72a4 */ /* 0x000fd8000f8e022e */
.L_x_19:
[----:B------:R-:W-:Y:S01]  /*1520*/  UISETP.NE.AND UP0, UPT, UR18, 0x2, UPT ;  /* 0x000000021200788c */ /* 0x000fe2000bf05270 */
[----:B------:R-:W-:Y:S09]  /*1530*/  BRA.U !UP6, `(.L_x_20) ;  /* 0x000000010e0c7547 */ /* 0x000ff2000b800000 */
[----:B------:R-:W-:Y:S01]  /*1540*/  UCGABAR_WAIT ;  /* 0x0000000000007dc7 */ /* 0x000fe20008000000 */
[----:B------:R-:W-:Y:S01]  /*1550*/  CCTL.IVALL ;  /* 0x00000000ff00798f */ /* 0x000fe20002000000 */
[----:B------:R-:W-:Y:S05]  /*1560*/  BRA `(.L_x_21) ;  /* 0x0000000000047947 */ /* 0x000fea0003800000 */
.L_x_20:
[----:B------:R-:W-:Y:S06]  /*1570*/  BAR.SYNC.DEFER_BLOCKING 0x0 ;  /* 0x0000000000007b1d */ /* 0x000fec0000010000 */
.L_x_21:
[----:B------:R-:W-:Y:S05]  /*1580*/  BRA.U UP0, `(.L_x_22) ;  /* 0x0000001100e47547 */ /* 0x000fea000b800000 */
[----:B------:R-:W2:Y:S01]  /*1590*/  LDCU UR6, c[0x0][0x38c] ;  /* 0x00007180ff0677ac */ /* 0x000ea20008000800 */
[----:B------:R-:W-:Y:S01]  /*15a0*/  PLOP3.LUT P1, PT, PT, PT, UP3, 0x80, 0x8 ;  /* 0x000000000008781c */ /* 0x000fe20003f2f038 */
[----:B------:R-:W-:Y:S01]  /*15b0*/  IMAD.MOV.U32 R12, RZ, RZ, 0x1 ;  /* 0x00000001ff0c7424 */ /* 0x000fe200078e00ff */
[----:B------:R-:W-:Y:S01]  /*15c0*/  ISETP.EQ.OR P2, PT, R0, RZ, P3 ;  /* 0x000000ff0000720c */ /* 0x000fe20001f42670 */
[----:B------:R-:W-:Y:S01]  /*15d0*/  UISETP.NE.AND UP1, UPT, UR18, URZ, UPT ;  /* 0x000000ff1200728c */ /* 0x000fe2000bf25270 */
[----:B------:R-:W-:Y:S01]  /*15e0*/  PLOP3.LUT P1, PT, P1, PT, PT, 0x8, 0x80 ;  /* 0x000000000080781c */ /* 0x000fe20000f2e170 */
[----:B------:R-:W-:Y:S01]  /*15f0*/  USEL UR25, URZ, 0x1, UP5 ;  /* 0x00000001ff197887 */ /* 0x000fe2000a800000 */
[----:B------:R-:W-:Y:S01]  /*1600*/  CS2R R10, SRZ ;  /* 0x00000000000a7805 */ /* 0x000fe2000001ff00 */
[----:B------:R-:W-:Y:S01]  /*1610*/  IMAD.MOV.U32 R9, RZ, RZ, RZ ;  /* 0x000000ffff097224 */ /* 0x000fe200078e00ff */
[----:B------:R-:W3:Y:S01]  /*1620*/  LDCU UR39, c[0x0][0x370] ;  /* 0x00006e00ff2777ac */ /* 0x000ee20008000800 */
[----:B------:R-:W-:Y:S01]  /*1630*/  IMAD.MOV.U32 R8, RZ, RZ, 0x1 ;  /* 0x00000001ff087424 */ /* 0x000fe200078e00ff */
[----:B------:R-:W4:Y:S01]  /*1640*/  LDCU.64 UR28, c[0x0][0x348] ;  /* 0x00006900ff1c77ac */ /* 0x000f220008000a00 */
[----:B------:R-:W-:-:S02]  /*1650*/  USHF.R.U32.HI UR44, URZ, 0x6, UR24 ;  /* 0x00000006ff2c7899 */ /* 0x000fc40008011618 */
[----:B--2---:R-:W-:Y:S02]  /*1660*/  UIADD3 UR5, UPT, UPT, UR6, 0x3f, URZ ;  /* 0x0000003f06057890 */ /* 0x004fe4000fffe0ff */
[----:B------:R-:W-:Y:S02]  /*1670*/  UIADD3 UR47, UPT, UPT, UR6, 0x7e, URZ ;  /* 0x0000007e062f7890 */ /* 0x000fe4000fffe0ff */
[----:B------:R-:W-:Y:S01]  /*1680*/  USHF.R.S32.HI UR4, URZ, 0x1f, UR5 ;  /* 0x0000001fff047899 */ /* 0x000fe20008011405 */
[----:B------:R-:W2:Y:S03]  /*1690*/  LDCU UR38, c[0x0][0x374] ;  /* 0x00006e80ff2677ac */ /* 0x000ea60008000800 */
[----:B------:R-:W-:Y:S02]  /*16a0*/  ULEA.HI UR4, UR4, UR5, URZ, 0x6 ;  /* 0x0000000504047291 */ /* 0x000fe4000f8f30ff */
[----:B------:R-:W-:-:S02]  /*16b0*/  USEL UR25, UR25, 0x2, UP1 ;  /* 0x0000000219197887 */ /* 0x000fc40008800000 */
[----:B------:R-:W-:Y:S02]  /*16c0*/  USHF.R.S32.HI UR41, URZ, 0x6, UR4 ;  /* 0x00000006ff297899 */ /* 0x000fe40008011404 */
[----:B------:R-:W-:Y:S02]  /*16d0*/  UIADD3 UR4, UPT, UPT, UR6, -0x1, URZ ;  /* 0xffffffff06047890 */ /* 0x000fe4000fffe0ff */
[----:B------:R-:W-:Y:S02]  /*16e0*/  UISETP.LT.U32.AND UP0, UPT, UR41, 0x5, UPT ;  /* 0x000000052900788c */ /* 0x000fe4000bf01070 */
[----:B------:R-:W-:Y:S02]  /*16f0*/  UISETP.GE.U32.AND UP2, UPT, UR4, -0x7f, UPT ;  /* 0xffffff810400788c */ /* 0x000fe4000bf46070 */
[----:B------:R-:W-:Y:S01]  /*1700*/  USEL UR40, UR41, 0x5, UP0 ;  /* 0x0000000529287887 */ /* 0x000fe20008000000 */
[----:B------:R-:W-:-:S03]  /*1710*/  UMOV UR5, URZ ;  /* 0x000000ff00057c82 */ /* 0x000fc60008000000 */
[----:B------:R-:W-:Y:S02]  /*1720*/  UIADD3 UR21, UPT, UPT, UR40, -0x1, URZ ;  /* 0xffffffff28157890 */ /* 0x000fe4000fffe0ff */
[----:B------:R-:W-:-:S03]  /*1730*/  UIADD3 UR43, UPT, UPT, UR41, -UR40, URZ ;  /* 0x80000028292b7290 */ /* 0x000fc6000fffe0ff */
[----:B------:R-:W-:-:S04]  /*1740*/  @UP2 UIADD3 UR21, UPT, UPT, UR40, URZ, URZ ;  /* 0x000000ff28152290 */ /* 0x000fc8000fffe0ff */
[----:B--234-:R-:W-:-:S12]  /*1750*/  UIADD3 UR21, UPT, UPT, UR21, 0x1, URZ ;  /* 0x0000000115157890 */ /* 0x01cfd8000fffe0ff */
.L_x_42:
[----:B------:R-:W-:Y:S01]  /*1760*/  UISETP.NE.AND UP0, UPT, UR48, URZ, UPT ;  /* 0x000000ff3000728c */ /* 0x000fe2000bf05270 */
[----:B------:R-:W2:Y:S08]  /*1770*/  S2UR UR48, SR_CgaCtaId ;  /* 0x00000000003079c3 */ /* 0x000eb00000008800 */
[----:B------:R-:W-:Y:S05]  /*1780*/  BRA.U UP0, `(.L_x_23) ;  /* 0x0000000100347547 */ /* 0x000fea000b800000 */
[----:B------:R-:W3:Y:S01]  /*1790*/  S2R R0, SR_CgaCtaId ;  /* 0x0000000000007919 */ /* 0x000ee20000008800 */
[----:B------:R-:W-:-:S04]  /*17a0*/  MOV R2, 0x400 ;  /* 0x0000040000027802 */ /* 0x000fc80000000f00 */
[----:B---3--:R-:W-:Y:S02]  /*17b0*/  LEA R0, R0, R2, 0x18 ;  /* 0x0000000200007211 */ /* 0x008fe400078ec0ff */
[----:B------:R-:W-:-:S03]  /*17c0*/  SHF.L.U32 R2, R8, 0x1f, RZ ;  /* 0x0000001f08027819 */ /* 0x000fc600000006ff */
[----:B------:R-:W-:-:S04]  /*17d0*/  IMAD R0, R9, 0x8, R0 ;  /* 0x0000000809007824 */ /* 0x000fc800078e0200 */
[----:B------:R-:W3:Y:S02]  /*17e0*/  SYNCS.PHASECHK.TRANS64.TRYWAIT P0, [R0+URZ+0xe0], R2 ;  /* 0x0000e002000075a7 */ /* 0x000ee400080011ff */
[----:B---3--:R-:W-:Y:S05]  /*17f0*/  @!P0 BRA `(.L_x_24) ;  /* 0x0000005000188947 */ /* 0x008fea0003800000 */
.L_x_103:
[----:B------:R-:W-:Y:S01]  /*1800*/  VIADD R9, R9, 0x1 ;  /* 0x0000000109097836 */ /* 0x000fe20000000000 */
[----:B------:R3:W-:Y:S04]  /*1810*/  SYNCS.ARRIVE.TRANS64.A1T0 RZ, [R0+URZ+0xd0], RZ ;  /* 0x0000d0ff00ff79a7 */ /* 0x0007e800081000ff */
[----:B------:R-:W-:-:S04]  /*1820*/  ISETP.NE.AND P0, PT, R9, 0x2, PT ;  /* 0x000000020900780c */ /* 0x000fc80003f05270 */
[----:B------:R-:W-:Y:S02]  /*1830*/  SEL R9, R9, RZ, P0 ;  /* 0x000000ff09097207 */ /* 0x000fe40000000000 */
[----:B---3--:R-:W-:-:S04]  /*1840*/  SEL R0, RZ, 0x1, P0 ;  /* 0x00000001ff007807 */ /* 0x008fc80000000000 */
[----:B------:R-:W-:-:S07]  /*1850*/  LOP3.LUT R8, R8, R0, RZ, 0x3c, !PT ;  /* 0x0000000008087212 */ /* 0x000fce00078e3cff */
.L_x_23:
[----:B------:R-:W-:Y:S01]  /*1860*/  UMOV UR6, 0x400 ;  /* 0x0000040000067882 */ /* 0x000fe20000000000 */
[----:B------:R-:W-:Y:S01]  /*1870*/  SHF.L.U32 R0, R12, 0x1f, RZ ;  /* 0x0000001f0c007819 */ /* 0x000fe200000006ff */
[----:B--2---:R-:W-:Y:S02]  /*1880*/  ULEA UR6, UR48, UR6, 0x18 ;  /* 0x0000000630067291 */ /* 0x004fe4000f8ec0ff */
[----:B------:R-:W-:Y:S02]  /*1890*/  UISETP.GE.U32.AND UP0, UPT, UR47, 0x7f, UPT ;  /* 0x0000007f2f00788c */ /* 0x000fe4000bf06070 */
[----:B------:R-:W-:Y:S02]  /*18a0*/  ULEA UR4, UR5, UR6, 0x3 ;  /* 0x0000000605047291 */ /* 0x000fe4000f8e18ff */
[----:B------:R-:W-:Y:S02]  /*18b0*/  USHF.L.U32 UR35, UR46, 0x6, URZ ;  /* 0x000000062e237899 */ /* 0x000fe400080006ff */
[----:B------:R-:W-:Y:S01]  /*18c0*/  ULEA UR11, UR45, UR44, 0x6 ;  /* 0x0000002c2d0b7291 */ /* 0x000fe2000f8e30ff */
[----:B------:R-:W-:-:S04]  /*18d0*/  UMOV UR13, URZ ;  /* 0x000000ff000d7c82 */ /* 0x000fc80008000000 */
[----:B------:R2:W3:Y:S01]  /*18e0*/  SYNCS.PHASECHK.TRANS64.TRYWAIT P0, [UR4+0x28], R0 ;  /* 0x00002800ff0075a7 */ /* 0x0004e20008001104 */
[----:B------:R-:W-:Y:S06]  /*18f0*/  BRA.U !UP0, `(.L_x_25) ;  /* 0x0000000108bc7547 */ /* 0x000fec000b800000 */
[----:B------:R-:W-:Y:S01]  /*1900*/  UMOV UR7, URZ ;  /* 0x000000ff00077c82 */ /* 0x000fe20008000000 */
[----:B------:R-:W-:-:S05]  /*1910*/  UMOV UR4, UR5 ;  /* 0x0000000500047c82 */ /* 0x000fca0008000000 */
.L_x_31:
[----:B------:R-:W-:Y:S01]  /*1920*/  ULEA UR33, UR4, UR6, 0x3 ;  /* 0x0000000604217291 */ /* 0x000fe2000f8e18ff */
[----:B---3--:R-:W-:Y:S01]  /*1930*/  @!P3 MOV R2, 0x2000 ;  /* 0x000020000002b802 */ /* 0x008fe20000000f00 */
[----:B-1-34-:R-:W-:Y:S10]  /*1940*/  @P0 BRA `(.L_x_26) ;  /* 0x00000000000c0947 */ /* 0x01aff40003800000 */
[----:B------:R-:W-:-:S04]  /*1950*/  SHF.L.U32 R3, R12, 0x1f, RZ ;  /* 0x0000001f0c037819 */ /* 0x000fc800000006ff */
[----:B------:R-:W3:Y:S02]  /*1960*/  SYNCS.PHASECHK.TRANS64.TRYWAIT P0, [UR33+0x28], R3 ;  /* 0x00002803ff0075a7 */ /* 0x000ee40008001121 */
[----:B---3--:R-:W-:Y:S05]  /*1970*/  @!P0 BRA `(.L_x_27) ;  /* 0x0000004c00cc8947 */ /* 0x008fea0003800000 */
.L_x_26:
[----:B------:R3:W-:Y:S01]  /*1980*/  @!P3 SYNCS.ARRIVE.TRANS64 RZ, [UR33], R2 ;  /* 0x00000002ffffb9a7 */ /* 0x0007e20008000021 */
[----:B------:R-:W-:-:S04]  /*1990*/  ULOP3.LUT UR5, UR25, 0x2, URZ, 0xfc, !UPT ;  /* 0x0000000219057892 */ /* 0x000fc8000f8efcff */
[----:B------:R-:W-:-:S09]  /*19a0*/  UISETP.NE.AND UP0, UPT, UR5, 0x2, UPT ;  /* 0x000000020500788c */ /* 0x000fd2000bf05270 */
[----:B------:R-:W-:Y:S05]  /*19b0*/  BRA.U UP0, `(.L_x_28) ;  /* 0x0000000100047547 */ /* 0x000fea000b800000 */
[----:B-1----:R-:W-:Y:S05]  /*19c0*/  BPT.TRAP 0x1 ;  /* 0x000000040000795c */ /* 0x002fea0000300000 */
.L_x_28:
[----:B------:R-:W-:Y:S04]  /*19d0*/  BSSY.RECONVERGENT B0, `(.L_x_29) ;  /* 0x0000003000007945 */ /* 0x000fe80003800200 */
[----:B------:R-:W-:Y:S05]  /*19e0*/  @P2 BRA `(.L_x_30) ;  /* 0x0000000000042947 */ /* 0x000fea0003800000 */
[----:B-1----:R-:W-:Y:S05]  /*19f0*/  BPT.TRAP 0x1 ;  /* 0x000000040000795c */ /* 0x002fea0000300000 */
.L_x_30:
[----:B-1----:R-:W-:Y:S05]  /*1a00*/  BSYNC.RECONVERGENT B0 ;  /* 0x0000000000007941 */ /* 0x002fea0003800200 */
.L_x_29:
[----:B------:R-:W-:Y:S02]  /*1a10*/  UIADD3 UR5, UPT, UPT, UR4, 0x1, URZ ;  /* 0x0000000104057890 */ /* 0x000fe4000fffe0ff */
[----:B------:R-:W-:Y:S02]  /*1a20*/  USHF.L.U32 UR34, UR7, 0x6, URZ ;  /* 0x0000000607227899 */ /* 0x000fe400080006ff */
[----:B------:R-:W-:Y:S02]  /*1a30*/  UISETP.NE.AND UP0, UPT, UR5, 0x5, UPT ;  /* 0x000000050500788c */ /* 0x000fe4000bf05270 */
[----:B------:R-:W-:Y:S02]  /*1a40*/  USHF.L.U32 UR32, UR4, 0xc, URZ ;  /* 0x0000000c04207899 */ /* 0x000fe400080006ff */
[----:B------:R-:W-:Y:S02]  /*1a50*/  USEL UR9, URZ, 0x1, UP0 ;  /* 0x00000001ff097887 */ /* 0x000fe40008000000 */
[----:B------:R-:W-:-:S02]  /*1a60*/  USEL UR5, UR5, URZ, UP0 ;  /* 0x000000ff05057287 */ /* 0x000fc40008000000 */
[----:B------:R-:W-:Y:S02]  /*1a70*/  UIADD3 UR14, UP0, UPT, UR28, 0x180, URZ ;  /* 0x000001801c0e7890 */ /* 0x000fe4000ff1e0ff */
[----:B------:R-:W-:Y:S01]  /*1a80*/  ULEA UR8, UR5, UR6, 0x3 ;  /* 0x0000000605087291 */ /* 0x000fe2000f8e18ff */
[----:B------:R-:W-:Y:S01]  /*1a90*/  LOP3.LUT R12, R12, UR9, RZ, 0x3c, !PT ;  /* 0x000000090c0c7c12 */ /* 0x000fe2000f8e3cff */
[----:B------:R-:W-:Y:S02]  /*1aa0*/  UIADD3 UR7, UPT, UPT, UR7, 0x1, URZ ;  /* 0x0000000107077890 */ /* 0x000fe4000fffe0ff */
[----:B------:R-:W-:Y:S01]  /*1ab0*/  UIADD3 UR16, UP1, UPT, UR28, 0x80, URZ ;  /* 0x000000801c107890 */ /* 0x000fe2000ff3e0ff */
[----:B--2---:R-:W-:Y:S01]  /*1ac0*/  SHF.L.U32 R0, R12, 0x1f, RZ ;  /* 0x0000001f0c007819 */ /* 0x004fe200000006ff */
[----:B------:R-:W-:Y:S02]  /*1ad0*/  UIADD3.X UR15, UPT, UPT, URZ, UR29, URZ, UP0, !UPT ;  /* 0x0000001dff0f7290 */ /* 0x000fe400087fe4ff */
[----:B------:R-:W-:Y:S01]  /*1ae0*/  UISETP.NE.AND UP0, UPT, UR7, UR21, UPT ;  /* 0x000000150700728c */ /* 0x000fe2000bf05270 */
[----:B------:R4:W1:Y:S01]  /*1af0*/  SYNCS.PHASECHK.TRANS64.TRYWAIT P0, [UR8+0x28], R0 ;  /* 0x00002800ff0075a7 */ /* 0x0008620008001108 */
[----:B------:R-:W-:-:S02]  /*1b00*/  ULOP3.LUT UR8, UR32, UR24, URZ, 0xfc, !UPT ;  /* 0x0000001820087292 */ /* 0x000fc4000f8efcff */
[----:B------:R-:W-:Y:S02]  /*1b10*/  UIADD3.X UR17, UPT, UPT, URZ, UR29, URZ, UP1, !UPT ;  /* 0x0000001dff117290 */ /* 0x000fe40008ffe4ff */
[----:B------:R-:W-:Y:S02]  /*1b20*/  UIADD3 UR32, UPT, UPT, UR6, 0x2400, UR32 ;  /* 0x0000240006207890 */ /* 0x000fe4000fffe020 */
[----:B------:R-:W-:Y:S01]  /*1b30*/  UIADD3 UR8, UPT, UPT, UR6, 0x7400, UR8 ;  /* 0x0000740006087890 */ /* 0x000fe2000fffe008 */
[----:B------:R-:W-:Y:S01]  /*1b40*/  UMOV UR18, 0x0 ;  /* 0x0000000000127882 */ /* 0x000fe20000000000 */
[----:B------:R-:W-:Y:S01]  /*1b50*/  UMOV UR19, 0x10000000 ;  /* 0x1000000000137882 */ /* 0x000fe20000000000 */
[----:B------:R-:W-:Y:S01]  /*1b60*/  UMOV UR4, 0x30000 ;  /* 0x0003000000047882 */ /* 0x000fe20000000000 */
[----:B------:R-:W-:Y:S01]  /*1b70*/  UMOV UR12, UR36 ;  /* 0x00000024000c7c82 */ /* 0x000fe20008000000 */
[----:B------:R-:W-:Y:S01]  /*1b80*/  UMOV UR9, UR33 ;  /* 0x0000002100097c82 */ /* 0x000fe20008000000 */
[----:B------:R-:W-:Y:S01]  /*1b90*/  UMOV UR10, UR34 ;  /* 0x00000022000a7c82 */ /* 0x000fe20008000000 */
[----:B------:R-:W-:Y:S01]  /*1ba0*/  UTMALDG.3D [UR32], [UR16], desc[UR18] ;  /* 0x00001220100075b4 */ /* 0x000fe20008011000 */
[----:B------:R-:W-:Y:S01]  /*1bb0*/  UMOV UR13, UR21 ;  /* 0x00000015000d7c82 */ /* 0x000fe20008000000 */
[----:B------:R2:W-:Y:S02]  /*1bc0*/  UTMALDG.3D.MULTICAST [UR8], [UR14], UR4, desc[UR18] ;  /* 0x000012080e0073b4 */ /* 0x0005e40008011804 */
[----:B--2---:R-:W-:Y:S01]  /*1bd0*/  UMOV UR4, UR5 ;  /* 0x0000000500047c82 */ /* 0x004fe20008000000 */
[----:B------:R-:W-:Y:S05]  /*1be0*/  BRA.U UP0, `(.L_x_31) ;  /* 0xfffffffd004c7547 */ /* 0x000fea000b83ffff */
.L_x_25:
[----:B------:R-:W-:Y:S01]  /*1bf0*/  ULEA UR4, UR5, UR6, 0x3 ;  /* 0x0000000605047291 */ /* 0x000fe2000f8e18ff */
[----:B--2-4-:R-:W-:Y:S01]  /*1c00*/  SHF.L.U32 R0, R12, 0x1f, RZ ;  /* 0x0000001f0c007819 */ /* 0x014fe200000006ff */
[----:B------:R-:W-:Y:S01]  /*1c10*/  @!P1 SYNCS.ARRIVE.TRANS64.A1T0 RZ, [UR6+0x68], RZ ;  /* 0x000068ffffff99a7 */ /* 0x000fe20008100006 */
[----:B------:R-:W-:-:S06]  /*1c20*/  UISETP.GT.AND UP0, UPT, UR41, UR40, UPT ;  /* 0x000000282900728c */ /* 0x000fcc000bf04270 */
[----:B-1-3--:R1:W2:Y:S03]  /*1c30*/  SYNCS.PHASECHK.TRANS64.TRYWAIT P0, [UR4+0x28], R0 ;  /* 0x00002800ff0075a7 */ /* 0x00a2a60008001104 */
[----:B------:R-:W-:Y:S05]  /*1c40*/  BRA.U !UP0, `(.L_x_32) ;  /* 0x0000000108c07547 */ /* 0x000fea000b800000 */
[----:B------:R-:W-:Y:S01]  /*1c50*/  UIADD3 UR26, UPT, UPT, UR43, UR13, URZ ;  /* 0x0000000d2b1a7290 */ /* 0x000fe2000fffe0ff */
[----:B------:R-:W-:-:S11]  /*1c60*/  UMOV UR4, UR5 ;  /* 0x0000000500047c82 */ /* 0x000fd60008000000 */
.L_x_38:
[----:B------:R-:W-:Y:S01]  /*1c70*/  ULEA UR17, UR4, UR6, 0x3 ;  /* 0x0000000604117291 */ /* 0x000fe2000f8e18ff */
[----:B--2---:R-:W-:Y:S01]  /*1c80*/  @!P3 MOV R2, 0x2000 ;  /* 0x000020000002b802 */ /* 0x004fe20000000f00 */
[----:B--234-:R-:W-:Y:S10]  /*1c90*/  @P0 BRA `(.L_x_33) ;  /* 0x00000000000c0947 */ /* 0x01cff40003800000 */
[----:B------:R-:W-:-:S04]  /*1ca0*/  SHF.L.U32 R3, R12, 0x1f, RZ ;  /* 0x0000001f0c037819 */ /* 0x000fc800000006ff */
[----:B------:R-:W2:Y:S02]  /*1cb0*/  SYNCS.PHASECHK.TRANS64.TRYWAIT P0, [UR17+0x28], R3 ;  /* 0x00002803ff0075a7 */ /* 0x000ea40008001111 */
[----:B--2---:R-:W-:Y:S05]  /*1cc0*/  @!P0 BRA `(.L_x_34) ;  /* 0x0000004c00108947 */ /* 0x004fea0003800000 */
.L_x_33:
[----:B------:R2:W-:Y:S01]  /*1cd0*/  @!P3 SYNCS.ARRIVE.TRANS64 RZ, [UR17], R2 ;  /* 0x00000002ffffb9a7 */ /* 0x0005e20008000011 */
[----:B------:R-:W-:-:S04]  /*1ce0*/  ULOP3.LUT UR5, UR25, 0x2, URZ, 0xfc, !UPT ;  /* 0x0000000219057892 */ /* 0x000fc8000f8efcff */
[----:B------:R-:W-:-:S09]  /*1cf0*/  UISETP.NE.AND UP0, UPT, UR5, 0x2, UPT ;  /* 0x000000020500788c */ /* 0x000fd2000bf05270 */
[----:B------:R-:W-:Y:S05]  /*1d00*/  BRA.U UP0, `(.L_x_35) ;  /* 0x0000000100047547 */ /* 0x000fea000b800000 */
[----:B------:R-:W-:Y:S05]  /*1d10*/  BPT.TRAP 0x1 ;  /* 0x000000040000795c */ /* 0x000fea0000300000 */
.L_x_35:
[----:B------:R-:W-:Y:S04]  /*1d20*/  BSSY.RECONVERGENT B0, `(.L_x_36) ;  /* 0x0000003000007945 */ /* 0x000fe80003800200 */
[----:B------:R-:W-:Y:S05]  /*1d30*/  @P2 BRA `(.L_x_37) ;  /* 0x0000000000042947 */ /* 0x000fea0003800000 */
[----:B------:R-:W-:Y:S05]  /*1d40*/  BPT.TRAP 0x1 ;  /* 0x000000040000795c */ /* 0x000fea0000300000 */
.L_x_37:
[----:B------:R-:W-:Y:S05]  /*1d50*/  BSYNC.RECONVERGENT B0 ;  /* 0x0000000000007941 */ /* 0x000fea0003800200 */
.L_x_36:
[----:B------:R-:W-:Y:S02]  /*1d60*/  UIADD3 UR5, UPT, UPT, UR4, 0x1, URZ ;  /* 0x0000000104057890 */ /* 0x000fe4000fffe0ff */
[----:B------:R-:W-:Y:S02]  /*1d70*/  USHF.L.U32 UR18, UR13, 0x6, URZ ;  /* 0x000000060d127899 */ /* 0x000fe400080006ff */
[----:B------:R-:W-:Y:S02]  /*1d80*/  UISETP.NE.AND UP0, UPT, UR5, 0x5, UPT ;  /* 0x000000050500788c */ /* 0x000fe4000bf05270 */
[----:B------:R-:W-:Y:S02]  /*1d90*/  USHF.L.U32 UR16, UR4, 0xc, URZ ;  /* 0x0000000c04107899 */ /* 0x000fe400080006ff */
[----:B------:R-:W-:Y:S02]  /*1da0*/  USEL UR8, URZ, 0x1, UP0 ;  /* 0x00000001ff087887 */ /* 0x000fe40008000000 */
[----:B------:R-:W-:-:S02]  /*1db0*/  USEL UR5, UR5, URZ, UP0 ;  /* 0x000000ff05057287 */ /* 0x000fc40008000000 */
[----:B------:R-:W-:Y:S02]  /*1dc0*/  UIADD3 UR22, UP0, UPT, UR28, 0x180, URZ ;  /* 0x000001801c167890 */ /* 0x000fe4000ff1e0ff */
[----:B------:R-:W-:Y:S01]  /*1dd0*/  UIADD3 UR13, UPT, UPT, UR13, 0x1, URZ ;  /* 0x000000010d0d7890 */ /* 0x000fe2000fffe0ff */
[----:B------:R-:W-:Y:S01]  /*1de0*/  LOP3.LUT R12, R12, UR8, RZ, 0x3c, !PT ;  /* 0x000000080c0c7c12 */ /* 0x000fe2000f8e3cff */
[----:B------:R-:W-:Y:S02]  /*1df0*/  UIADD3 UR14, UP1, UPT, UR28, 0x80, URZ ;  /* 0x000000801c0e7890 */ /* 0x000fe4000ff3e0ff */
[----:B------:R-:W-:Y:S01]  /*1e00*/  UIADD3.X UR23, UPT, UPT, URZ, UR29, URZ, UP0, !UPT ;  /* 0x0000001dff177290 */ /* 0x000fe200087fe4ff */
[----:B-1----:R-:W-:Y:S01]  /*1e10*/  SHF.L.U32 R0, R12, 0x1f, RZ ;  /* 0x0000001f0c007819 */ /* 0x002fe200000006ff */
[----:B------:R-:W-:Y:S02]  /*1e20*/  ULOP3.LUT UR8, UR16, UR24, URZ, 0xfc, !UPT ;  /* 0x0000001810087292 */ /* 0x000fe4000f8efcff */
[----:B------:R-:W-:-:S02]  /*1e30*/  UISETP.NE.AND UP0, UPT, UR13, UR26, UPT ;  /* 0x0000001a0d00728c */ /* 0x000fc4000bf05270 */
[----:B------:R-:W-:Y:S02]  /*1e40*/  ULEA UR7, UR5, UR6, 0x3 ;  /* 0x0000000605077291 */ /* 0x000fe4000f8e18ff */
[----:B------:R-:W-:Y:S02]  /*1e50*/  UIADD3 UR16, UPT, UPT, UR6, 0x2400, UR16 ;  /* 0x0000240006107890 */ /* 0x000fe4000fffe010 */
[----:B------:R-:W-:Y:S02]  /*1e60*/  UIADD3.X UR15, UPT, UPT, URZ, UR29, URZ, UP1, !UPT ;  /* 0x0000001dff0f7290 */ /* 0x000fe40008ffe4ff */
[----:B------:R-:W-:Y:S01]  /*1e70*/  UIADD3 UR8, UPT, UPT, UR6, 0x7400, UR8 ;  /* 0x0000740006087890 */ /* 0x000fe2000fffe008 */
[----:B------:R-:W-:Y:S01]  /*1e80*/  UMOV UR30, 0x0 ;  /* 0x00000000001e7882 */ /* 0x000fe20000000000 */
[----:B------:R-:W-:Y:S01]  /*1e90*/  UMOV UR31, 0x10000000 ;  /* 0x10000000001f7882 */ /* 0x000fe20000000000 */
[----:B------:R-:W-:Y:S01]  /*1ea0*/  UMOV UR19, UR35 ;  /* 0x0000002300137c82 */ /* 0x000fe20008000000 */
[----:B------:R-:W-:Y:S01]  /*1eb0*/  UMOV UR20, UR36 ;  /* 0x0000002400147c82 */ /* 0x000fe20008000000 */
[----:B------:R3:W4:Y:S01]  /*1ec0*/  SYNCS.PHASECHK.TRANS64.TRYWAIT P0, [UR7+0x28], R0 ;  /* 0x00002800ff0075a7 */ /* 0x0007220008001107 */
[----:B------:R-:W-:Y:S01]  /*1ed0*/  UMOV UR4, 0x30000 ;  /* 0x0003000000047882 */ /* 0x000fe20000000000 */
[----:B------:R-:W-:Y:S01]  /*1ee0*/  UMOV UR12, UR36 ;  /* 0x00000024000c7c82 */ /* 0x000fe20008000000 */
[----:B------:R-:W-:Y:S01]  /*1ef0*/  UMOV UR9, UR17 ;  /* 0x0000001100097c82 */ /* 0x000fe20008000000 */
[----:B------:R-:W-:Y:S01]  /*1f00*/  UMOV UR10, UR18 ;  /* 0x00000012000a7c82 */ /* 0x000fe20008000000 */
[----:B------:R-:W-:Y:S01]  /*1f10*/  UTMALDG.3D [UR16], [UR14], desc[UR30] ;  /* 0x00001e100e0075b4 */ /* 0x000fe20008011000 */
[----:B------:R1:W-:Y:S02]  /*1f20*/  UTMALDG.3D.MULTICAST [UR8], [UR22], UR4, desc[UR30] ;  /* 0x00001e08160073b4 */ /* 0x0003e40008011804 */
[----:B-1----:R-:W-:Y:S01]  /*1f30*/  UMOV UR4, UR5 ;  /* 0x0000000500047c82 */ /* 0x002fe20008000000 */
[----:B------:R-:W-:Y:S05]  /*1f40*/  BRA.U UP0, `(.L_x_38) ;  /* 0xfffffffd00487547 */ /* 0x000fea000b83ffff */
.L_x_32:
[C---:B------:R-:W-:Y:S01]  /*1f50*/  LEA R3, R11.reuse, UR6, 0x3 ;  /* 0x000000060b037c11 */ /* 0x040fe2000f8e18ff */
[----:B------:R-:W-:Y:S01]  /*1f60*/  NOP ;  /* 0x0000000000007918 */ /* 0x000fe20000000000 */
[----:B-1-3--:R-:W-:Y:S02]  /*1f70*/  SHF.L.U32 R0, R10, 0x1f, RZ ;  /* 0x0000001f0a007819 */ /* 0x00afe400000006ff */
[----:B------:R-:W-:Y:S02]  /*1f80*/  LEA R4, R11, UR6, 0x4 ;  /* 0x000000060b047c11 */ /* 0x000fe4000f8e20ff */
[----:B--2-4-:R-:W1:Y:S02]  /*1f90*/  SYNCS.PHASECHK.TRANS64.TRYWAIT P0, [R3+URZ+0x70], R0 ;  /* 0x00007000030075a7 */ /* 0x014e6400080011ff */
[----:B-1----:R-:W-:Y:S05]  /*1fa0*/  @!P0 BRA `(.L_x_39) ;  /* 0x0000004800708947 */ /* 0x002fea0003800000 */
.L_x_106:
[----:B------:R-:W2:Y:S01]  /*1fb0*/  LDS.128 R4, [R4+0x100] ;  /* 0x0001000004047984 */ /* 0x000ea20000000c00 */
[----:B------:R-:W-:Y:S01]  /*1fc0*/  UISETP.GE.AND UP0, UPT, UR42, 0x1, UPT ;  /* 0x000000012a00788c */ /* 0x000fe2000bf06270 */
[----:B------:R-:W-:Y:S01]  /*1fd0*/  @!PT LDS RZ, [RZ] ;  /* 0x00000000fffff984 */ /* 0x000fe20000000800 */
[----:B------:R-:W-:Y:S01]  /*1fe0*/  @!PT LDS RZ, [RZ] ;  /* 0x00000000fffff984 */ /* 0x000fe20000000800 */
[----:B------:R-:W-:Y:S01]  /*1ff0*/  @!PT LDS RZ, [RZ] ;  /* 0x00000000fffff984 */ /* 0x000fe20000000800 */
[----:B------:R-:W-:Y:S01]  /*2000*/  @!PT LDS RZ, [RZ] ;  /* 0x00000000fffff984 */ /* 0x000fe20000000800 */
[----:B------:R3:W-:Y:S06]  /*2010*/  MEMBAR.ALL.CTA ;  /* 0x0000000000007992 */ /* 0x0007ec0000008000 */
[----:B---3--:R-:W3:Y:S01]  /*2020*/  FENCE.VIEW.ASYNC.S ;  /* 0x00000000000073c6 */ /* 0x008ee20000000000 */
[----:B--2---:R-:W-:-:S13]  /*2030*/  LOP3.LUT P0, RZ, R6, 0x1, RZ, 0xc0, !PT ;  /* 0x0000000106ff7812 */ /* 0x004fda000780c0ff */
[----:B---3--:R-:W-:Y:S01]  /*2040*/  VOTEU.ANY UP1, P0 ;  /* 0x0000000000ff7886 */ /* 0x008fe20000020100 */
[----:B------:R-:W-:-:S13]  /*2050*/  PLOP3.LUT P0, PT, PT, PT, UP1, 0x80, 0x8 ;  /* 0x000000000008781c */ /* 0x000fda0003f0f018 */
[----:B-1----:R-:W-:Y:S02]  /*2060*/  @P0 LOP3.LUT R0, R5, 0xffff, RZ, 0xc0, !PT ;  /* 0x0000ffff05000812 */ /* 0x002fe400078ec0ff */
[----:B------:R-:W-:Y:S02]  /*2070*/  @P0 MOV R2, R4 ;  /* 0x0000000400020202 */ /* 0x000fe40000000f00 */
[----:B------:R-:W-:Y:S01]  /*2080*/  @P0 R2UR UR7, R0 ;  /* 0x00000000000702ca */ /* 0x000fe200000e0000 */
[----:B------:R-:W-:Y:S01]  /*2090*/  VIADD R0, R3, 0x80 ;  /* 0x0000008003007836 */ /* 0x000fe20000000000 */
[----:B------:R-:W-:Y:S02]  /*20a0*/  @P0 SHF.R.U32.HI R4, RZ, 0x10, R5 ;  /* 0x00000010ff040819 */ /* 0x000fe40000011605 */
[----:B------:R-:W-:Y:S02]  /*20b0*/  @P0 R2UR UR8, R2 ;  /* 0x00000000020802ca */ /* 0x000fe400000e0000 */
[----:B------:R-:W-:-:S02]  /*20c0*/  PRMT R0, RZ, 0x654, R0 ;  /* 0x00000654ff007816 */ /* 0x000fc40000000000 */
[----:B------:R-:W-:Y:S02]  /*20d0*/  @P0 R2UR UR4, R4 ;  /* 0x00000000040402ca */ /* 0x000fe400000e0000 */
[----:B------:R1:W-:Y:S03]  /*20e0*/  SYNCS.ARRIVE.TRANS64.RED.A1T0 RZ, [R0+URZ], RZ ;  /* 0x000000ff00ff79a7 */ /* 0x0003e600081004ff */
[----:B------:R-:W-:-:S04]  /*20f0*/  @UP1 UMOV UR27, UR7 ;  /* 0x00000007001b1c82 */ /* 0x000fc80008000000 */
[----:B------:R-:W-:-:S04]  /*2100*/  @UP1 UMOV UR37, UR8 ;  /* 0x0000000800251c82 */ /* 0x000fc80008000000 */
[----:B------:R-:W-:Y:S01]  /*2110*/  @UP1 UMOV UR36, UR4 ;  /* 0x0000000400241c82 */ /* 0x000fe20008000000 */
[----:B------:R-:W-:Y:S05]  /*2120*/  BRA.U !UP0, `(.L_x_40) ;  /* 0x0000000108d47547 */ /* 0x000fea000b800000 */
[----:B------:R-:W2:Y:S01]  /*2130*/  LDCU.128 UR12, c[0x0][0xb10] ;  /* 0x00016200ff0c77ac */ /* 0x000ea20008000c00 */
[----:B------:R-:W3:Y:S01]  /*2140*/  LDCU UR26, c[0x0][0xb20] ;  /* 0x00016400ff1a77ac */ /* 0x000ee20008000800 */
[----:B------:R-:W4:Y:S01]  /*2150*/  LDCU UR20, c[0x0][0xb0c] ;  /* 0x00016180ff1477ac */ /* 0x000f220008000800 */
[----:B------:R-:W1:Y:S01]  /*2160*/  LDCU.64 UR10, c[0x0][0xb28] ;  /* 0x00016500ff0a77ac */ /* 0x000e620008000a00 */
[----:B------:R-:W-:Y:S02]  /*2170*/  UISETP.NE.AND UP3, UPT, UR42, 0x1, UPT ;  /* 0x000000012a00788c */ /* 0x000fe4000bf65270 */
[----:B--2---:R-:W-:Y:S02]  /*2180*/  UIMAD.WIDE.U32 UR16, UR38, UR15, URZ ;  /* 0x0000000f261072a5 */ /* 0x004fe4000f8e00ff */
[----:B------:R-:W-:Y:S02]  /*2190*/  UIMAD.WIDE.U32 UR8, UR39, UR12, URZ ;  /* 0x0000000c270872a5 */ /* 0x000fe4000f8e00ff */
[----:B------:R-:W-:-:S02]  /*21a0*/  UISETP.NE.AND UP0, UPT, UR14, 0x1, UPT ;  /* 0x000000010e00788c */ /* 0x000fc4000bf05270 */
[----:B------:R-:W-:Y:S01]  /*21b0*/  UIMAD.WIDE.U32 UR22, UR27, UR15, URZ ;  /* 0x0000000f1b1672a5 */ /* 0x000fe2000f8e00ff */
[----:B------:R-:W-:Y:S02]  /*21c0*/  UMOV UR16, UR17 ;  /* 0x0000001100107c82 */ /* 0x000fe40008000000 */
[----:B------:R-:W-:Y:S01]  /*21d0*/  UMOV UR8, UR9 ;  /* 0x0000000900087c82 */ /* 0x000fe20008000000 */
[----:B---3--:R-:W-:Y:S02]  /*21e0*/  USHF.R.U32.HI UR16, URZ, UR26, UR16 ;  /* 0x0000001aff107299 */ /* 0x008fe40008011610 */
[----:B----4-:R-:W-:Y:S02]  /*21f0*/  UISETP.NE.AND UP2, UPT, UR20, 0x1, UPT ;  /* 0x000000011400788c */ /* 0x010fe4000bf45270 */
[----:B------:R-:W-:Y:S02]  /*2200*/  USHF.R.U32.HI UR8, URZ, UR13, UR8 ;  /* 0x0000000dff087299 */ /* 0x000fe40008011608 */
[----:B------:R-:W-:-:S02]  /*2210*/  USEL UR7, UR38, UR16, !UP0 ;  /* 0x0000001026077287 */ /* 0x000fc4000c000000 */
[----:B------:R-:W-:Y:S02]  /*2220*/  USEL UR8, UR39, UR8, !UP2 ;  /* 0x0000000827087287 */ /* 0x000fe4000d000000 */
[----:B-1----:R-:W-:Y:S01]  /*2230*/  UIMAD.WIDE.U32 UR16, UR7, UR10, URZ ;  /* 0x0000000a071072a5 */ /* 0x002fe2000f8e00ff */
[----:B------:R-:W-:Y:S01]  /*2240*/  UMOV UR4, UR23 ;  /* 0x0000001700047c82 */ /* 0x000fe20008000000 */
[----:B------:R-:W-:Y:S02]  /*2250*/  UIMAD.WIDE.U32 UR18, UR37, UR12, URZ ;  /* 0x0000000c251272a5 */ /* 0x000fe4000f8e00ff */
[----:B------:R-:W-:-:S03]  /*2260*/  UIMAD.WIDE.U32 UR22, UR8, UR10, URZ ;  /* 0x0000000a081672a5 */ /* 0x000fc6000f8e00ff */
[----:B------:R-:W-:Y:S01]  /*2270*/  UMOV UR16, UR17 ;  /* 0x0000001100107c82 */ /* 0x000fe20008000000 */
[----:B------:R-:W-:Y:S02]  /*2280*/  USHF.R.U32.HI UR4, URZ, UR26, UR4 ;  /* 0x0000001aff047299 */ /* 0x000fe40008011604 */
[----:B------:R-:W-:Y:S01]  /*2290*/  @UP3 USHF.R.U32.HI UR7, URZ, UR11, UR16 ;  /* 0x0000000bff073299 */ /* 0x000fe20008011610 */
[----:B------:R-:W-:Y:S01]  /*22a0*/  UMOV UR18, UR19 ;  /* 0x0000001300127c82 */ /* 0x000fe20008000000 */
[----:B------:R-:W-:Y:S01]  /*22b0*/  UMOV UR22, UR23 ;  /* 0x0000001700167c82 */ /* 0x000fe20008000000 */
[----:B------:R-:W-:Y:S02]  /*22c0*/  USHF.R.U32.HI UR13, URZ, UR13, UR18 ;  /* 0x0000000dff0d7299 */ /* 0x000fe40008011612 */
[----:B------:R-:W-:Y:S02]  /*22d0*/  USEL UR4, UR27, UR4, !UP0 ;  /* 0x000000041b047287 */ /* 0x000fe4000c000000 */
[----:B------:R-:W-:-:S02]  /*22e0*/  @UP3 USHF.R.U32.HI UR8, URZ, UR11, UR22 ;  /* 0x0000000bff083299 */ /* 0x000fc40008011616 */
[----:B------:R-:W-:Y:S02]  /*22f0*/  UIMAD UR9, UR42, UR7, URZ ;  /* 0x000000072a0972a4 */ /* 0x000fe4000f8e02ff */
[----:B------:R-:W-:Y:S02]  /*2300*/  USEL UR7, UR37, UR13, !UP2 ;  /* 0x0000000d25077287 */ /* 0x000fe4000d000000 */
[----:B------:R-:W-:Y:S02]  /*2310*/  UIMAD UR12, UR42, UR8, URZ ;  /* 0x000000082a0c72a4 */ /* 0x000fe4000f8e02ff */
[----:B------:R-:W-:Y:S02]  /*2320*/  UISETP.GE.AND UP0, UPT, UR4, UR9, UPT ;  /* 0x000000090400728c */ /* 0x000fe4000bf06270 */
[----:B------:R-:W-:Y:S02]  /*2330*/  UIMAD.WIDE.U32 UR16, UR4, UR10, URZ ;  /* 0x0000000a041072a5 */ /* 0x000fe4000f8e00ff */
[----:B------:R-:W-:-:S02]  /*2340*/  UISETP.GE.OR UP0, UPT, UR7, UR12, UP0 ;  /* 0x0000000c0700728c */ /* 0x000fc40008706670 */
[----:B------:R-:W-:Y:S02]  /*2350*/  UIMAD.WIDE.U32 UR12, UR7, UR10, URZ ;  /* 0x0000000a070c72a5 */ /* 0x000fe4000f8e00ff */
[----:B------:R-:W-:Y:S01]  /*2360*/  UIADD3 UR15, UPT, UPT, -UR4, URZ, URZ ;  /* 0x000000ff040f7290 */ /* 0x000fe2000fffe1ff */
[----:B------:R-:W-:Y:S01]  /*2370*/  UMOV UR10, UR17 ;  /* 0x00000011000a7c82 */ /* 0x000fe20008000000 */
[----:B------:R-:W-:Y:S02]  /*2380*/  UIADD3 UR12, UPT, UPT, -UR7, URZ, URZ ;  /* 0x000000ff070c7290 */ /* 0x000fe4000fffe1ff */
[----:B------:R-:W-:-:S03]  /*2390*/  USHF.R.U32.HI UR10, URZ, UR11, UR10 ;  /* 0x0000000bff0a7299 */ /* 0x000fc6000801160a */
[----:B------:R-:W-:Y:S01]  /*23a0*/  @!UP0 UMOV UR9, UR13 ;  /* 0x0000000d00098c82 */ /* 0x000fe20008000000 */
[----:B------:R-:W-:Y:S02]  /*23b0*/  UIMAD UR15, UR14, UR15, UR27 ;  /* 0x0000000f0e0f72a4 */ /* 0x000fe4000f8e021b */
[----:B------:R-:W-:Y:S02]  /*23c0*/  USEL UR10, UR4, UR10, !UP3 ;  /* 0x0000000a040a7287 */ /* 0x000fe4000d800000 */
[----:B------:R-:W-:Y:S02]  /*23d0*/  @!UP0 USHF.R.U32.HI UR9, URZ, UR11, UR9 ;  /* 0x0000000bff098299 */ /* 0x000fe40008011609 */
[----:B------:R-:W-:Y:S02]  /*23e0*/  UIADD3 UR11, UPT, UPT, -UR10, URZ, URZ ;  /* 0x000000ff0a0b7290 */ /* 0x000fe4000fffe1ff */
[----:B------:R-:W-:Y:S02]  /*23f0*/  @!UP0 USEL UR9, UR7, UR9, !UP3 ;  /* 0x0000000907098287 */ /* 0x000fe4000d800000 */
[----:B------:R-:W-:-:S02]  /*2400*/  UIMAD UR11, UR42, UR11, UR4 ;  /* 0x0000000b2a0b72a4 */ /* 0x000fc4000f8e0204 */
[----:B------:R-:W-:Y:S02]  /*2410*/  @!UP0 UIADD3 UR10, UPT, UPT, UR10, -UR9, URZ ;  /* 0x800000090a0a8290 */ /* 0x000fe4000fffe0ff */
[----:B------:R-:W-:Y:S02]  /*2420*/  @!UP0 UIMAD UR9, UR11, UR8, UR9 ;  /* 0x000000080b0982a4 */ /* 0x000fe4000f8e0209 */
[----:B------:R-:W-:Y:S02]  /*2430*/  @!UP0 UIMAD UR4, UR42, UR10, UR7 ;  /* 0x0000000a2a0482a4 */ /* 0x000fe4000f8e0207 */
[----:B------:R-:W-:Y:S02]  /*2440*/  UIMAD UR8, UR20, UR12, UR37 ;  /* 0x0000000c140872a4 */ /* 0x000fe4000f8e0225 */
[----:B------:R-:W-:Y:S01]  /*2450*/  UIMAD UR27, UR4, UR14, UR15 ;  /* 0x0000000e041b72a4 */ /* 0x000fe2000f8e020f */
[----:B------:R-:W-:Y:S02]  /*2460*/  @!UP0 UMOV UR7, UR9 ;  /* 0x0000000900078c82 */ /* 0x000fe40008000000 */
[----:B------:R-:W-:-:S12]  /*2470*/  UIMAD UR37, UR7, UR20, UR8 ;  /* 0x00000014072572a4 */ /* 0x000fd8000f8e0208 */
.L_x_40:
[----:B------:R-:W2:Y:S02]  /*2480*/  LDCU UR4, c[0x0][0xb30] ;  /* 0x00016600ff0477ac */ /* 0x000ea40008000800 */
[----:B--2---:R-:W-:-:S09]  /*2490*/  UISETP.NE.AND UP0, UPT, UR4, 0x1, UPT ;  /* 0x000000010400788c */ /* 0x004fd2000bf05270 */
[----:B------:R-:W-:Y:S05]  /*24a0*/  BRA.U UP0, `(.L_x_41) ;  /* 0x0000000100447547 */ /* 0x000fea000b800000 */
[----:B------:R-:W2:Y:S01]  /*24b0*/  LDCU.128 UR12, c[0x0][0xb10] ;  /* 0x00016200ff0c77ac */ /* 0x000ea20008000c00 */
[----:B------:R-:W3:Y:S01]  /*24c0*/  LDCU UR16, c[0x0][0xb0c] ;  /* 0x00016180ff1077ac */ /* 0x000ee20008000800 */
[----:B------:R-:W4:Y:S01]  /*24d0*/  LDCU UR17, c[0x0][0xb20] ;  /* 0x00016400ff1177ac */ /* 0x000f220008000800 */
[----:B--2---:R-:W-:Y:S02]  /*24e0*/  UIMAD.WIDE.U32 UR10, UR37, UR12, URZ ;  /* 0x0000000c250a72a5 */ /* 0x004fe4000f8e00ff */
[----:B------:R-:W-:Y:S02]  /*24f0*/  UIMAD.WIDE.U32 UR8, UR27, UR15, URZ ;  /* 0x0000000f1b0872a5 */ /* 0x000fe4000f8e00ff */
[----:B---3--:R-:W-:Y:S02]  /*2500*/  UISETP.NE.AND UP2, UPT, UR16, 0x1, UPT ;  /* 0x000000011000788c */ /* 0x008fe4000bf45270 */
[----:B------:R-:W-:Y:S01]  /*2510*/  UISETP.NE.AND UP0, UPT, UR14, 0x1, UPT ;  /* 0x000000010e00788c */ /* 0x000fe2000bf05270 */
[----:B------:R-:W-:-:S02]  /*2520*/  UMOV UR7, UR11 ;  /* 0x0000000b00077c82 */ /* 0x000fc40008000000 */
[----:B------:R-:W-:Y:S01]  /*2530*/  UMOV UR4, UR9 ;  /* 0x0000000900047c82 */ /* 0x000fe20008000000 */
[----:B------:R-:W-:Y:S02]  /*2540*/  USHF.R.U32.HI UR7, URZ, UR13, UR7 ;  /* 0x0000000dff077299 */ /* 0x000fe40008011607 */
[----:B----4-:R-:W-:Y:S02]  /*2550*/  USHF.R.U32.HI UR4, URZ, UR17, UR4 ;  /* 0x00000011ff047299 */ /* 0x010fe40008011604 */
[----:B------:R-:W-:Y:S02]  /*2560*/  USEL UR7, UR37, UR7, !UP2 ;  /* 0x0000000725077287 */ /* 0x000fe4000d000000 */
[----:B------:R-:W-:-:S04]  /*2570*/  USEL UR4, UR27, UR4, !UP0 ;  /* 0x000000041b047287 */ /* 0x000fc8000c000000 */
[----:B------:R-:W-:Y:S02]  /*2580*/  UIADD3 UR8, UPT, UPT, UR7, -UR4, URZ ;  /* 0x8000000407087290 */ /* 0x000fe4000fffe0ff */
[----:B------:R-:W-:Y:S02]  /*2590*/  UIADD3 UR4, UPT, UPT, -UR7, UR4, URZ ;  /* 0x0000000407047290 */ /* 0x000fe4000fffe1ff */
[----:B------:R-:W-:Y:S02]  /*25a0*/  UIMAD UR27, UR8, UR14, UR27 ;  /* 0x0000000e081b72a4 */ /* 0x000fe4000f8e021b */
[----:B------:R-:W-:-:S12]  /*25b0*/  UIMAD UR37, UR4, UR16, UR37 ;  /* 0x00000010042572a4 */ /* 0x000fd8000f8e0225 */
.L_x_41:
[----:B------:R-:W-:Y:S01]  /*25c0*/  VIADD R11, R11, 0x1 ;  /* 0x000000010b0b7836 */ /* 0x000fe20000000000 */
[----:B------:R-:W-:Y:S01]  /*25d0*/  PLOP3.LUT P1, PT, PT, PT, PT, 0x80, 0x8 ;  /* 0x000000000008781c */ /* 0x000fe20003f2f070 */
[----:B------:R-:W-:Y:S02]  /*25e0*/  UIADD3 UR46, UPT, UPT, UR37, UR60, URZ ;  /* 0x0000003c252e7290 */ /* 0x000fe4000fffe0ff */
[----:B------:R-:W-:Y:S01]  /*25f0*/  UIADD3 UR45, UPT, UPT, UR27, UR57, URZ ;  /* 0x000000391b2d7290 */ /* 0x000fe2000fffe0ff */
[----:B------:R-:W-:-:S04]  /*2600*/  ISETP.NE.AND P0, PT, R11, 0x2, PT ;  /* 0x000000020b00780c */ /* 0x000fc80003f05270 */
[----:B-1----:R-:W-:Y:S02]  /*2610*/  SEL R0, RZ, 0x1, P0 ;  /* 0x00000001ff007807 */ /* 0x002fe40000000000 */
[----:B------:R-:W-:Y:S02]  /*2620*/  SEL R11, R11, RZ, P0 ;  /* 0x000000ff0b0b7207 */ /* 0x000fe40000000000 */
[----:B------:R-:W-:Y:S01]  /*2630*/  LOP3.LUT R10, R10, R0, RZ, 0x3c, !PT ;  /* 0x000000000a0a7212 */ /* 0x000fe200078e3cff */
[----:B------:R-:W-:Y:S06]  /*2640*/  BRA.U UP1, `(.L_x_42) ;  /* 0xfffffff101447547 */ /* 0x000fec000b83ffff */
[----:B------:R-:W-:Y:S01]  /*2650*/  UIADD3 UR7, UPT, UPT, UR6, 0x28, URZ ;  /* 0x0000002806077890 */ /* 0x000fe2000fffe0ff */
[----:B------:R-:W-:-:S03]  /*2660*/  SHF.L.U32 R2, R12, 0x1f, RZ ;  /* 0x0000001f0c027819 */ /* 0x000fc600000006ff */
[----:B------:R-:W-:-:S09]  /*2670*/  ULEA UR4, UR5, UR7, 0x3 ;  /* 0x0000000705047291 */ /* 0x000fd2000f8e18ff */
[----:B------:R-:W1:Y:S02]  /*2680*/  SYNCS.PHASECHK.TRANS64.TRYWAIT P0, [UR4], R2 ;  /* 0x00000002ff0075a7 */ /* 0x000e640008001104 */
[----:B-1----:R-:W-:Y:S05]  /*2690*/  @!P0 BRA `(.L_x_43) ;  /* 0x0000004000c88947 */ /* 0x002fea0003800000 */
.L_x_108:
[----:B------:R-:W-:-:S04]  /*26a0*/  UIADD3 UR4, UPT, UPT, UR5, 0x1, URZ ;  /* 0x0000000105047890 */ /* 0x000fc8000fffe0ff */
[----:B------:R-:W-:-:S04]  /*26b0*/  UISETP.NE.AND UP0, UPT, UR4, 0x5, UPT ;  /* 0x000000050400788c */ /* 0x000fc8000bf05270 */
[----:B------:R-:W-:Y:S02]  /*26c0*/  USEL UR6, URZ, 0x1, UP0 ;  /* 0x00000001ff067887 */ /* 0x000fe40008000000 */
[----:B------:R-:W-:-:S04]  /*26d0*/  USEL UR4, UR4, URZ, UP0 ;  /* 0x000000ff04047287 */ /* 0x000fc80008000000 */
[----:B------:R-:W-:Y:S01]  /*26e0*/  ULEA UR5, UR4, UR7, 0x3 ;  /* 0x0000000704057291 */ /* 0x000fe2000f8e18ff */
[----:B-1----:R-:W-:-:S04]  /*26f0*/  LOP3.LUT R2, R12, UR6, RZ, 0x3c, !PT ;  /* 0x000000060c027c12 */ /* 0x002fc8000f8e3cff */
[----:B------:R-:W-:-:S04]  /*2700*/  SHF.L.U32 R3, R2, 0x1f, RZ ;  /* 0x0000001f02037819 */ /* 0x000fc800000006ff */
[----:B------:R-:W1:Y:S02]  /*2710*/  SYNCS.PHASECHK.TRANS64.TRYWAIT P0, [UR5], R3 ;  /* 0x00000003ff0075a7 */ /* 0x000e640008001105 */
[----:B-1----:R-:W-:Y:S05]  /*2720*/  @!P0 BRA `(.L_x_44) ;  /* 0x0000004000bc8947 */ /* 0x002fea0003800000 */
.L_x_110:
[----:B------:R-:W-:-:S04]  /*2730*/  UIADD3 UR4, UPT, UPT, UR4, 0x1, URZ ;  /* 0x0000000104047890 */ /* 0x000fc8000fffe0ff */
[----:B------:R-:W-:-:S04]  /*2740*/  UISETP.NE.AND UP0, UPT, UR4, 0x5, UPT ;  /* 0x000000050400788c */ /* 0x000fc8000bf05270 */
[----:B------:R-:W-:Y:S02]  /*2750*/  USEL UR6, URZ, 0x1, UP0 ;  /* 0x00000001ff067887 */ /* 0x000fe40008000000 */
[----:B------:R-:W-:-:S04]  /*2760*/  USEL UR4, UR4, URZ, UP0 ;  /* 0x000000ff04047287 */ /* 0x000fc80008000000 */
[----:B------:R-:W-:Y:S01]  /*2770*/  ULEA UR5, UR4, UR7, 0x3 ;  /* 0x0000000704057291 */ /* 0x000fe2000f8e18ff */
[----:B------:R-:W-:-:S04]  /*2780*/  LOP3.LUT R2, R2, UR6, RZ, 0x3c, !PT ;  /* 0x0000000602027c12 */ /* 0x000fc8000f8e3cff */
[----:B-1----:R-:W-:-:S04]  /*2790*/  SHF.L.U32 R3, R2, 0x1f, RZ ;  /* 0x0000001f02037819 */ /* 0x002fc800000006ff */
[----:B------:R-:W1:Y:S02]  /*27a0*/  SYNCS.PHASECHK.TRANS64.TRYWAIT P0, [UR5], R3 ;  /* 0x00000003ff0075a7 */ /* 0x000e640008001105 */
[----:B-1----:R-:W-:Y:S05]  /*27b0*/  @!P0 BRA `(.L_x_45) ;  /* 0x0000004000b08947 */ /* 0x002fea0003800000 */
.L_x_112:
        /* <DEDUP_REMOVED lines=9> */
.L_x_114:
[----:B------:R-:W-:-:S04]  /*2850*/  UIADD3 UR4, UPT, UPT, UR4, 0x1, URZ ;  /* 0x0000000104047890 */ /* 0x000fc8000fffe0ff */
[----:B------:R-:W-:-:S04]  /*2860*/  UISETP.NE.AND UP0, UPT, UR4, 0x5, UPT ;  /* 0x000000050400788c */ /* 0x000fc8000bf05270 */
[----:B------:R-:W-:Y:S02]  /*2870*/  USEL UR5, URZ, 0x1, UP0 ;  /* 0x00000001ff057887 */ /* 0x000fe40008000000 */
[----:B------:R-:W-:-:S04]  /*2880*/  USEL UR4, UR4, URZ, UP0 ;  /* 0x000000ff04047287 */ /* 0x000fc80008000000 */
[----:B------:R-:W-:Y:S01]  /*2890*/  ULEA UR4, UR4, UR7, 0x3 ;  /* 0x0000000704047291 */ /* 0x000fe2000f8e18ff */
[----:B------:R-:W-:-:S04]  /*28a0*/  LOP3.LUT R2, R2, UR5, RZ, 0x3c, !PT ;  /* 0x0000000502027c12 */ /* 0x000fc8000f8e3cff */
[----:B------:R-:W-:Y:S01]  /*28b0*/  SHF.L.U32 R2, R2, 0x1f, RZ ;  /* 0x0000001f02027819 */ /* 0x000fe200000006ff */
[----:B-1----:R-:W-:-:S07]  /*28c0*/  IMAD.U32 R0, RZ, RZ, UR4 ;  /* 0x00000004ff007e24 */ /* 0x002fce000f8e00ff */
.L_x_47:
[----:B-1----:R1:W2:Y:S02]  /*28d0*/  SYNCS.PHASECHK.TRANS64.TRYWAIT P0, [R0+URZ], R2 ;  /* 0x00000002000075a7 */ /* 0x0022a400080011ff */
[----:B--2---:R-:W-:Y:S05]  /*28e0*/  @!P0 NANOSLEEP.SYNCS 0x989680 ;  /* 0x009896800000895d */ /* 0x004fea0003900000 */
[----:B------:R-:W2:Y:S02]  /*28f0*/  @!P0 SYNCS.PHASECHK.TRANS64 P0, [R0+URZ], R2 ;  /* 0x00000002000085a7 */ /* 0x000ea400080010ff */
[----:B--2---:R-:W-:Y:S05]  /*2900*/  @P0 EXIT ;  /* 0x000000000000094d */ /* 0x004fea0003800000 */
[----:B------:R-:W-:Y:S05]  /*2910*/  BRA `(.L_x_47) ;  /* 0xfffffffc00ec7947 */ /* 0x000fea000383ffff */
.L_x_22:
[----:B------:R-:W-:-:S04]  /*2920*/  UISETP.NE.AND UP0, UPT, UR48, URZ, UPT ;  /* 0x000000ff3000728c */ /* 0x000fc8000bf05270 */
[----:B------:R-:W-:-:S09]  /*2930*/  UISETP.NE.OR UP0, UPT, UR18, 0x1, UP0 ;  /* 0x000000011200788c */ /* 0x000fd20008705670 */
[----:B------:R-:W-:Y:S05]  /*2940*/  BRA.U UP0, `(.L_x_48) ;  /* 0x0000000500487547 */ /* 0x000fea000b800000 */
[----:B------:R-:W-:Y:S01]  /*2950*/  ISETP.GE.U32.AND P2, PT, R0, 0x2, PT ;  /* 0x000000020000780c */ /* 0x000fe20003f46070 */
[----:B------:R-:W-:Y:S01]  /*2960*/  IMAD.MOV.U32 R12, RZ, RZ, 0x1 ;  /* 0x00000001ff0c7424 */ /* 0x000fe200078e00ff */
[----:B------:R-:W-:Y:S02]  /*2970*/  CS2R R10, SRZ ;  /* 0x00000000000a7805 */ /* 0x000fe4000001ff00 */
[----:B------:R-:W-:Y:S01]  /*2980*/  CS2R R8, SRZ ;  /* 0x0000000000087805 */ /* 0x000fe2000001ff00 */
[----:B------:R-:W-:Y:S01]  /*2990*/  UMOV UR6, 0x400 ;  /* 0x0000040000067882 */ /* 0x000fe20000000000 */
[----:B------:R-:W-:Y:S01]  /*29a0*/  UMOV UR5, URZ ;  /* 0x000000ff00057c82 */ /* 0x000fe20008000000 */
[----:B------:R-:W-:-:S12]  /*29b0*/  ULEA UR6, UR48, UR6, 0x18 ;  /* 0x0000000630067291 */ /* 0x000fd8000f8ec0ff */
.L_x_52:
[----:B------:R-:W-:Y:S02]  /*29c0*/  LEA R2, R8, UR6, 0x3 ;  /* 0x0000000608027c11 */ /* 0x000fe4000f8e18ff */
[----:B------:R-:W-:-:S03]  /*29d0*/  SHF.L.U32 R4, R9, 0x1f, RZ ;  /* 0x0000001f09047819 */ /* 0x000fc600000006ff */
[----:B------:R-:W-:Y:S01]  /*29e0*/  VIADD R5, R2, 0xe0 ;  /* 0x000000e002057836 */ /* 0x000fe20000000000 */
[----:B------:R-:W2:Y:S02]  /*29f0*/  SYNCS.PHASECHK.TRANS64.TRYWAIT P0, [R2+URZ+0xd0], R4 ;  /* 0x0000d004020075a7 */ /* 0x000ea400080011ff */
[----:B--2---:R-:W-:Y:S05]  /*2a00*/  @!P0 BRA `(.L_x_49) ;  /* 0x00000040004c8947 */ /* 0x004fea0003800000 */
.L_x_115:
[----:B------:R-:W-:Y:S01]  /*2a10*/  ULEA UR4, UR5, UR6, 0x3 ;  /* 0x0000000605047291 */ /* 0x000fe2000f8e18ff */
[----:B--2---:R-:W-:Y:S01]  /*2a20*/  PRMT R2, RZ, 0x654, R5 ;  /* 0x00000654ff027816 */ /* 0x004fe20000000005 */
[----:B------:R-:W-:Y:S01]  /*2a30*/  @!P2 IMAD.MOV.U32 R4, RZ, RZ, 0x10 ;  /* 0x00000010ff04a424 */ /* 0x000fe200078e00ff */
[----:B------:R-:W-:Y:S01]  /*2a40*/  SHF.L.U32 R5, R12, 0x1f, RZ ;  /* 0x0000001f0c057819 */ /* 0x000fe200000006ff */
[----:B------:R-:W-:Y:S01]  /*2a50*/  UIADD3 UR7, UPT, UPT, UR4, 0x70, URZ ;  /* 0x0000007004077890 */ /* 0x000fe2000fffe0ff */
[----:B------:R2:W-:Y:S05]  /*2a60*/  SYNCS.ARRIVE.TRANS64.RED.A1T0 RZ, [R2+URZ], RZ ;  /* 0x000000ff02ff79a7 */ /* 0x0005ea00081004ff */
[----:B------:R-:W-:Y:S01]  /*2a70*/  IMAD.U32 R6, RZ, RZ, UR7 ;  /* 0x00000007ff067e24 */ /* 0x000fe2000f8e00ff */
[----:B------:R-:W3:Y:S04]  /*2a80*/  SYNCS.PHASECHK.TRANS64.TRYWAIT P0, [UR4+0x80], R5 ;  /* 0x00008005ff0075a7 */ /* 0x000ee80008001104 */
[----:B------:R-:W-:Y:S01]  /*2a90*/  PRMT R6, R0, 0x654, R6 ;  /* 0x0000065400067816 */ /* 0x000fe20000000006 */
[----:B--23--:R-:W-:Y:S06]  /*2aa0*/  @!P0 BRA `(.L_x_50) ;  /* 0x0000004000388947 */ /* 0x00cfec0003800000 */
.L_x_117:
[----:B------:R-:W-:Y:S01]  /*2ab0*/  ULEA UR8, UR5, UR6, 0x4 ;  /* 0x0000000605087291 */ /* 0x000fe2000f8e20ff */
[----:B------:R-:W-:Y:S01]  /*2ac0*/  SEL R3, R6, R3, !P2 ;  /* 0x0000000306037207 */ /* 0x000fe20005000000 */
[----:B------:R-:W-:Y:S01]  /*2ad0*/  UIADD3 UR9, UPT, UPT, UR4, 0x70, URZ ;  /* 0x0000007004097890 */ /* 0x000fe2000fffe0ff */
[----:B--2---:R-:W-:Y:S01]  /*2ae0*/  LEA R2, R11, UR6, 0x3 ;  /* 0x000000060b027c11 */ /* 0x004fe2000f8e18ff */
[----:B------:R-:W-:Y:S01]  /*2af0*/  UIADD3 UR8, UPT, UPT, UR8, 0x100, URZ ;  /* 0x0000010008087890 */ /* 0x000fe2000fffe0ff */
[----:B------:R2:W-:Y:S01]  /*2b00*/  @!P2 SYNCS.ARRIVE.TRANS64.RED RZ, [R3+URZ], R4 ;  /* 0x0000000403ffa9a7 */ /* 0x0005e200080004ff */
[----:B------:R-:W-:Y:S01]  /*2b10*/  UIADD3 UR4, UPT, UPT, UR5, 0x1, URZ ;  /* 0x0000000105047890 */ /* 0x000fe2000fffe0ff */
[----:B------:R-:W-:-:S03]  /*2b20*/  VIADD R8, R8, 0x1 ;  /* 0x0000000108087836 */ /* 0x000fc60000000000 */
[----:B------:R-:W-:Y:S02]  /*2b30*/  UISETP.NE.AND UP0, UPT, UR4, 0x2, UPT ;  /* 0x000000020400788c */ /* 0x000fe4000bf05270 */
[----:B------:R-:W-:Y:S01]  /*2b40*/  ISETP.NE.AND P0, PT, R8, 0x2, PT ;  /* 0x000000020800780c */ /* 0x000fe20003f05270 */
[----:B------:R-:W-:Y:S06]  /*2b50*/  UGETNEXTWORKID.BROADCAST [UR8], [UR9] ;  /* 0x00000000080073ca */ /* 0x000fec0008000100 */
[----:B------:R-:W-:Y:S02]  /*2b60*/  USEL UR7, URZ, 0x1, UP0 ;  /* 0x00000001ff077887 */ /* 0x000fe40008000000 */
[----:B------:R-:W-:-:S04]  /*2b70*/  USEL UR5, UR4, URZ, UP0 ;  /* 0x000000ff04057287 */ /* 0x000fc80008000000 */
[----:B------:R-:W-:Y:S02]  /*2b80*/  LOP3.LUT R12, R12, UR7, RZ, 0x3c, !PT ;  /* 0x000000070c0c7c12 */ /* 0x000fe4000f8e3cff */
[----:B--2---:R-:W-:-:S04]  /*2b90*/  SHF.L.U32 R4, R10, 0x1f, RZ ;  /* 0x0000001f0a047819 */ /* 0x004fc800000006ff */
[----:B------:R-:W2:Y:S02]  /*2ba0*/  SYNCS.PHASECHK.TRANS64.TRYWAIT P1, [R2+URZ+0x70], R4 ;  /* 0x00007004020075a7 */ /* 0x000ea400080211ff */
[----:B--2---:R-:W-:Y:S05]  /*2bb0*/  @!P1 BRA `(.L_x_51) ;  /* 0x00000040000c9947 */ /* 0x004fea0003800000 */
.L_x_118:
[C---:B--2---:R-:W-:Y:S01]  /*2bc0*/  LEA R4, R11.reuse, UR6, 0x4 ;  /* 0x000000060b047c11 */ /* 0x044fe2000f8e20ff */
[----:B------:R-:W-:Y:S01]  /*2bd0*/  VIADD R2, R2, 0x80 ;  /* 0x0000008002027836 */ /* 0x000fe20000000000 */
[----:B------:R-:W-:Y:S01]  /*2be0*/  SEL R8, R8, RZ, P0 ;  /* 0x000000ff08087207 */ /* 0x000fe20000000000 */
[----:B------:R-:W-:-:S03]  /*2bf0*/  VIADD R11, R11, 0x1 ;  /* 0x000000010b0b7836 */ /* 0x000fc60000000000 */
[----:B------:R-:W2:Y:S01]  /*2c00*/  LDS.128 R4, [R4+0x100] ;  /* 0x0001000004047984 */ /* 0x000ea20000000c00 */
[----:B------:R-:W-:Y:S02]  /*2c10*/  PRMT R2, RZ, 0x654, R2 ;  /* 0x00000654ff027816 */ /* 0x000fe40000000002 */
[C---:B------:R-:W-:Y:S01]  /*2c20*/  ISETP.NE.AND P1, PT, R11.reuse, 0x2, PT ;  /* 0x000000020b00780c */ /* 0x040fe20003f25270 */
[----:B------:R-:W-:Y:S01]  /*2c30*/  @!PT LDS RZ, [RZ] ;  /* 0x00000000fffff984 */ /* 0x000fe20000000800 */
[----:B------:R-:W-:Y:S01]  /*2c40*/  @!PT LDS RZ, [RZ] ;  /* 0x00000000fffff984 */ /* 0x000fe20000000800 */
[----:B------:R-:W-:Y:S01]  /*2c50*/  @!PT LDS RZ, [RZ] ;  /* 0x00000000fffff984 */ /* 0x000fe20000000800 */
[----:B------:R-:W-:Y:S01]  /*2c60*/  @!PT LDS RZ, [RZ] ;  /* 0x00000000fffff984 */ /* 0x000fe20000000800 */
[----:B------:R3:W-:Y:S06]  /*2c70*/  MEMBAR.ALL.CTA ;  /* 0x0000000000007992 */ /* 0x0007ec0000008000 */
[----:B---3--:R-:W3:Y:S01]  /*2c80*/  FENCE.VIEW.ASYNC.S ;  /* 0x00000000000073c6 */ /* 0x008ee20000000000 */
[----:B------:R-:W-:Y:S01]  /*2c90*/  SEL R11, R11, RZ, P1 ;  /* 0x000000ff0b0b7207 */ /* 0x000fe20000800000 */
[----:B---3--:R3:W-:Y:S01]  /*2ca0*/  SYNCS.ARRIVE.TRANS64.RED.A1T0 RZ, [R2+URZ], RZ ;  /* 0x000000ff02ff79a7 */ /* 0x0087e200081004ff */
[----:B--2---:R-:W-:-:S02]  /*2cb0*/  LOP3.LUT P3, RZ, R6, 0x1, RZ, 0xc0, !PT ;  /* 0x0000000106ff7812 */ /* 0x004fc4000786c0ff */
[----:B------:R-:W-:-:S04]  /*2cc0*/  SEL R4, RZ, 0x1, P1 ;  /* 0x00000001ff047807 */ /* 0x000fc80000800000 */
[----:B------:R-:W-:Y:S02]  /*2cd0*/  LOP3.LUT R10, R10, R4, RZ, 0x3c, !PT ;  /* 0x000000040a0a7212 */ /* 0x000fe400078e3cff */
[----:B---3--:R-:W-:-:S04]  /*2ce0*/  SEL R2, RZ, 0x1, P0 ;  /* 0x00000001ff027807 */ /* 0x008fc80000000000 */
[----:B------:R-:W-:Y:S01]  /*2cf0*/  LOP3.LUT R9, R9, R2, RZ, 0x3c, !PT ;  /* 0x0000000209097212 */ /* 0x000fe200078e3cff */
[----:B------:R-:W-:Y:S06]  /*2d00*/  @P3 BRA `(.L_x_52) ;  /* 0xfffffffc002c3947 */ /* 0x000fec000383ffff */
[----:B------:R-:W-:Y:S01]  /*2d10*/  ULEA UR4, UR5, UR6, 0x3 ;  /* 0x0000000605047291 */ /* 0x000fe2000f8e18ff */
[----:B------:R-:W-:-:S08]  /*2d20*/  SHF.L.U32 R2, R12, 0x1f, RZ ;  /* 0x0000001f0c027819 */ /* 0x000fd000000006ff */
[----:B------:R-:W2:Y:S02]  /*2d30*/  SYNCS.PHASECHK.TRANS64 P0, [UR4+0x80], R2 ;  /* 0x00008002ff0075a7 */ /* 0x000ea40008001004 */
[----:B--2---:R-:W-:Y:S05]  /*2d40*/  @P0 BRA `(.L_x_53) ;  /* 0x0000000000080947 */ /* 0x004fea0003800000 */
[----:B------:R-:W2:Y:S02]  /*2d50*/  SYNCS.PHASECHK.TRANS64.TRYWAIT P0, [UR4+0x80], R2 ;  /* 0x00008002ff0075a7 */ /* 0x000ea40008001104 */
[----:B--2---:R-:W-:Y:S05]  /*2d60*/  @!P0 BRA `(.L_x_54) ;  /* 0x0000003c00b48947 */ /* 0x004fea0003800000 */
.L_x_53:
[----:B------:R-:W-:-:S04]  /*2d70*/  UIADD3 UR7, UPT, UPT, UR5, 0x1, URZ ;  /* 0x0000000105077890 */ /* 0x000fc8000fffe0ff */
[----:B------:R-:W-:-:S04]  /*2d80*/  UISETP.NE.AND UP0, UPT, UR7, 0x2, UPT ;  /* 0x000000020700788c */ /* 0x000fc8000bf05270 */
[----:B------:R-:W-:Y:S02]  /*2d90*/  USEL UR8, URZ, 0x1, UP0 ;  /* 0x00000001ff087887 */ /* 0x000fe40008000000 */
[----:B------:R-:W-:-:S04]  /*2da0*/  USEL UR7, UR7, URZ, UP0 ;  /* 0x000000ff07077287 */ /* 0x000fc80008000000 */
[----:B------:R-:W-:Y:S01]  /*2db0*/  ULEA UR7, UR7, UR6, 0x3 ;  /* 0x0000000607077291 */ /* 0x000fe2000f8e18ff */
[----:B--2---:R-:W-:-:S04]  /*2dc0*/  LOP3.LUT R2, R12, UR8, RZ, 0x3c, !PT ;  /* 0x000000080c027c12 */ /* 0x004fc8000f8e3cff */
[----:B------:R-:W-:-:S04]  /*2dd0*/  SHF.L.U32 R0, R2, 0x1f, RZ ;  /* 0x0000001f02007819 */ /* 0x000fc800000006ff */
[----:B------:R-:W2:Y:S02]  /*2de0*/  SYNCS.PHASECHK.TRANS64 P0, [UR7+0x80], R0 ;  /* 0x00008000ff0075a7 */ /* 0x000ea40008001007 */
[----:B-12---:R-:W-:Y:S05]  /*2df0*/  @P0 EXIT ;  /* 0x000000000000094d */ /* 0x006fea0003800000 */
[----:B------:R-:W-:Y:S02]  /*2e00*/  SHF.L.U32 R2, R2, 0x1f, RZ ;  /* 0x0000001f02027819 */ /* 0x000fe400000006ff */
[----:B------:R-:W-:-:S07]  /*2e10*/  MOV R0, UR7 ;  /* 0x0000000700007c02 */ /* 0x000fce0008000f00 */
.L_x_55:
[----:B-1----:R1:W2:Y:S02]  /*2e20*/  SYNCS.PHASECHK.TRANS64.TRYWAIT P0, [R0+URZ+0x80], R2 ;  /* 0x00008002000075a7 */ /* 0x0022a400080011ff */
[----:B--2---:R-:W-:Y:S05]  /*2e30*/  @!P0 NANOSLEEP.SYNCS 0x989680 ;  /* 0x009896800000895d */ /* 0x004fea0003900000 */
[----:B------:R-:W2:Y:S02]  /*2e40*/  @!P0 SYNCS.PHASECHK.TRANS64 P0, [R0+URZ+0x80], R2 ;  /* 0x00008002000085a7 */ /* 0x000ea400080010ff */
[----:B--2---:R-:W-:Y:S05]  /*2e50*/  @P0 EXIT ;  /* 0x000000000000094d */ /* 0x004fea0003800000 */
[----:B------:R-:W-:Y:S05]  /*2e60*/  BRA `(.L_x_55) ;  /* 0xfffffffc00ec7947 */ /* 0x000fea000383ffff */
.L_x_48:
[----:B------:R-:W-:Y:S05]  /*2e70*/  BRA.U UP4, `(.L_x_56) ;  /* 0x0000000d049c7547 */ /* 0x000fea000b800000 */
[----:B------:R-:W-:Y:S01]  /*2e80*/  UMOV UR4, 0x40 ;  /* 0x0000004000047882 */ /* 0x000fe20000000000 */
[----:B------:R-:W-:Y:S01]  /*2e90*/  NOP ;  /* 0x0000000000007918 */ /* 0x000fe20000000000 */
[----:B------:R-:W-:Y:S01]  /*2ea0*/  ULEA UR5, UR48, UR4, 0x18 ;  /* 0x0000000430057291 */ /* 0x000fe2000f8ec0ff */
[----:B------:R-:W-:Y:S02]  /*2eb0*/  UMOV UR6, 0x400 ;  /* 0x0000040000067882 */ /* 0x000fe40000000000 */
[----:B------:R-:W-:-:S06]  /*2ec0*/  ULEA UR6, UR48, UR6, 0x18 ;  /* 0x0000000630067291 */ /* 0x000fcc000f8ec0ff */
[----:B------:R-:W2:Y:S02]  /*2ed0*/  LDS.U8 R0, [UR5+0x1c] ;  /* 0x00001c05ff007984 */ /* 0x000ea40008000000 */
[----:B--2---:R-:W-:-:S13]  /*2ee0*/  ISETP.NE.AND P0, PT, R0, RZ, PT ;  /* 0x000000ff0000720c */ /* 0x004fda0003f05270 */
[----:B------:R-:W-:Y:S05]  /*2ef0*/  @P0 BRA `(.L_x_57) ;  /* 0x0000000000580947 */ /* 0x000fea0003800000 */
[----:B------:R-:W-:-:S13]  /*2f00*/  ELECT P0, URZ, PT ;  /* 0x0000000000ff782f */ /* 0x000fda0003800000 */
[----:B------:R-:W-:Y:S05]  /*2f10*/  @!P0 BRA `(.L_x_58) ;  /* 0x0000000000608947 */ /* 0x000fea0003800000 */
[----:B------:R-:W-:Y:S01]  /*2f20*/  UMOV UR4, 0x10 ;  /* 0x0000001000047882 */ /* 0x000fe20000000000 */
[----:B------:R-:W-:Y:S01]  /*2f30*/  HFMA2 R0, -RZ, RZ, 0, 5.9604644775390625e-08 ;  /* 0x00000001ff007431 */ /* 0x000fe200000001ff */
[----:B------:R-:W-:-:S03]  /*2f40*/  MOV R3, 0xffff ;  /* 0x0000ffff00037802 */ /* 0x000fc60000000f00 */
[----:B------:R-:W-:Y:S04]  /*2f50*/  DEPBAR.LE SB2, 0x36 ;  /* 0x0000ad800000791a */ /* 0x000fe80000000000 */
[----:B------:R-:W2:Y:S02]  /*2f60*/  UTCATOMSWS.FIND_AND_SET.ALIGN UP0, UR4, UR4 ;  /* 0x00000004000475e3 */ /* 0x000ea40008000800 */
[----:B--2---:R-:W-:Y:S01]  /*2f70*/  MOV R4, UR4 ;  /* 0x0000000400047c02 */ /* 0x004fe20008000f00 */
[----:B------:R-:W-:Y:S06]  /*2f80*/  BRA.U UP0, `(.L_x_59) ;  /* 0x0000000100187547 */ /* 0x000fec000b800000 */
.L_x_60:
[----:B------:R-:W-:Y:S05]  /*2f90*/  NANOSLEEP 0x64 ;  /* 0x000000640000795d */ /* 0x000fea0003800000 */
[----:B------:R-:W-:-:S05]  /*2fa0*/  UMOV UR4, 0x10 ;  /* 0x0000001000047882 */ /* 0x000fca0000000000 */
[----:B------:R-:W-:Y:S04]  /*2fb0*/  DEPBAR.LE SB2, 0x36 ;  /* 0x0000ad800000791a */ /* 0x000fe80000000000 */
[----:B------:R-:W2:Y:S02]  /*2fc0*/  UTCATOMSWS.FIND_AND_SET.ALIGN UP0, UR4, UR4 ;  /* 0x00000004000475e3 */ /* 0x000ea40008000800 */
[----:B--2---:R-:W-:Y:S01]  /*2fd0*/  MOV R4, UR4 ;  /* 0x0000000400047c02 */ /* 0x004fe20008000f00 */
[----:B------:R-:W-:Y:S05]  /*2fe0*/  BRA.U !UP0, `(.L_x_60) ;  /* 0xfffffffd08e87547 */ /* 0x000fea000b83ffff */
.L_x_59:
[-C--:B------:R-:W-:Y:S02]  /*2ff0*/  SHF.L.U32 R3, R3, R4.reuse, RZ ;  /* 0x0000000403037219 */ /* 0x080fe400000006ff */
[----:B------:R-:W-:Y:S01]  /*3000*/  SHF.L.U32 R0, R0, R4, RZ ;  /* 0x0000000400007219 */ /* 0x000fe200000006ff */
[----:B------:R-:W-:Y:S02]  /*3010*/  IMAD.SHL.U32 R4, R4, 0x20, RZ ;  /* 0x0000002004047824 */ /* 0x000fe400078e00ff */
[----:B------:R2:W-:Y:S04]  /*3020*/  ATOMS.OR RZ, [UR5+0x14], R3 ;  /* 0x00001403ffff798c */ /* 0x0005e8000b000005 */
[----:B------:R2:W-:Y:S04]  /*3030*/  ATOMS.OR RZ, [UR5+0x18], R0 ;  /* 0x00001800ffff798c */ /* 0x0005e8000b000005 */
[----:B------:R2:W-:Y:S01]  /*3040*/  STS [UR6+0x120], R4 ;  /* 0x00012004ff007988 */ /* 0x0005e20008000806 */
[----:B------:R-:W-:Y:S05]  /*3050*/  BRA `(.L_x_58) ;  /* 0x0000000000107947 */ /* 0x000fea0003800000 */
.L_x_57:
[----:B------:R-:W-:Y:S02]  /*3060*/  MOV R0, 0xffffffff ;  /* 0xffffffff00007802 */ /* 0x000fe40000000f00 */
[----:B------:R-:W-:-:S03]  /*3070*/  MOV R4, 0x30a0 ;  /* 0x000030a000047802 */ /* 0x000fc60000000f00 */
[----:B------:R2:W-:Y:S04]  /*3080*/  STS [UR6+0x120], R0 ;  /* 0x00012000ff007988 */ /* 0x0005e80008000806 */
[----:B-12--5:R-:W-:Y:S05]  /*3090*/  CALL.REL.NOINC `($__internal_1_$__cuda_sm10x_tcgen05_guardrail_trap_phase_invalid_during_alloc) ;  /* 0x0000004000347944 */ /* 0x026fea0003c00000 */
.L_x_58:
[----:B------:R-:W-:Y:S05]  /*30a0*/  WARPSYNC.ALL ;  /* 0x0000000000007948 */ /* 0x000fea0003800000 */
[----:B------:R-:W3:Y:S01]  /*30b0*/  S2UR UR4, SR_CgaCtaId ;  /* 0x00000000000479c3 */ /* 0x000ee20000008800 */
[----:B------:R-:W-:Y:S01]  /*30c0*/  UMOV UR17, 0x400 ;  /* 0x0000040000117882 */ /* 0x000fe20000000000 */
[----:B------:R-:W-:-:S06]  /*30d0*/  NOP ;  /* 0x0000000000007918 */ /* 0x000fcc0000000000 */
[----:B------:R-:W-:Y:S06]  /*30e0*/  BAR.ARV 0x6, 0xa0 ;  /* 0x0182800000007b1d */ /* 0x000fec0000002000 */
[----:B------:R-:W4:Y:S01]  /*30f0*/  LDCU UR5, c[0x0][0x38c] ;  /* 0x00007180ff0577ac */ /* 0x000f220008000800 */
[----:B------:R-:W-:Y:S01]  /*3100*/  LOP3.LUT R2, R2, 0xffff, RZ, 0xc0, !PT ;  /* 0x0000ffff02027812 */ /* 0x000fe200078ec0ff */
[----:B------:R-:W-:Y:S01]  /*3110*/  IMAD.MOV.U32 R11, RZ, RZ, 0x1 ;  /* 0x00000001ff0b7424 */ /* 0x000fe200078e00ff */
[----:B------:R-:W-:Y:S01]  /*3120*/  CS2R R8, SRZ ;  /* 0x0000000000087805 */ /* 0x000fe2000001ff00 */
[----:B------:R-:W1:Y:S01]  /*3130*/  LDCU UR8, c[0x0][0x38c] ;  /* 0x00007180ff0877ac */ /* 0x000e620008000800 */
[----:B------:R-:W-:Y:S01]  /*3140*/  R2UR UR19, R2 ;  /* 0x00000000021372ca */ /* 0x000fe200000e0000 */
[----:B------:R-:W-:Y:S01]  /*3150*/  IMAD.MOV.U32 R10, RZ, RZ, RZ ;  /* 0x000000ffff0a7224 */ /* 0x000fe200078e00ff */
[----:B------:R-:W-:Y:S01]  /*3160*/  UMOV UR22, URZ ;  /* 0x000000ff00167c82 */ /* 0x000fe20008000000 */
[----:B------:R-:W-:Y:S01]  /*3170*/  UMOV UR14, URZ ;  /* 0x000000ff000e7c82 */ /* 0x000fe20008000000 */
[----:B---3--:R-:W-:Y:S01]  /*3180*/  ULEA UR17, UR4, UR17, 0x18 ;  /* 0x0000001104117291 */ /* 0x008fe2000f8ec0ff */
[----:B------:R-:W-:Y:S01]  /*3190*/  UMOV UR26, 0x0 ;  /* 0x00000000001a7882 */ /* 0x000fe20000000000 */
[----:B------:R-:W-:-:S02]  /*31a0*/  UMOV UR27, 0x41004a0 ;  /* 0x041004a0001b7882 */ /* 0x000fc40000000000 */
[----:B------:R-:W-:Y:S02]  /*31b0*/  UIADD3 UR6, UPT, UPT, UR17, 0x2400, URZ ;  /* 0x0000240011067890 */ /* 0x000fe4000fffe0ff */
[----:B------:R-:W-:Y:S02]  /*31c0*/  UIADD3 UR7, UPT, UPT, UR17, 0x7400, URZ ;  /* 0x0000740011077890 */ /* 0x000fe4000fffe0ff */
[----:B----4-:R-:W-:Y:S01]  /*31d0*/  UIADD3 UR5, UPT, UPT, UR5, 0x3f, URZ ;  /* 0x0000003f05057890 */ /* 0x010fe2000fffe0ff */
[----:B--2---:R-:W2:Y:S01]  /*31e0*/  LDS R0, [UR17+0x120] ;  /* 0x00012011ff007984 */ /* 0x004ea20008000800 */
[----:B------:R-:W-:Y:S02]  /*31f0*/  USHF.R.U32.HI UR6, URZ, 0x4, UR6 ;  /* 0x00000004ff067899 */ /* 0x000fe40008011606 */
[----:B------:R-:W-:Y:S02]  /*3200*/  USHF.R.S32.HI UR4, URZ, 0x1f, UR5 ;  /* 0x0000001fff047899 */ /* 0x000fe40008011405 */
[----:B------:R-:W-:-:S02]  /*3210*/  ULOP3.LUT UR6, UR6, 0x3fff, URZ, 0xc0, !UPT ;  /* 0x00003fff06067892 */ /* 0x000fc4000f8ec0ff */
[----:B------:R-:W-:Y:S02]  /*3220*/  ULEA.HI UR4, UR4, UR5, URZ, 0x6 ;  /* 0x0000000504047291 */ /* 0x000fe4000f8f30ff */
[----:B------:R-:W-:Y:S02]  /*3230*/  USHF.R.U32.HI UR5, URZ, 0x4, UR7 ;  /* 0x00000004ff057899 */ /* 0x000fe40008011607 */
[----:B------:R-:W-:Y:S02]  /*3240*/  USHF.R.S32.HI UR28, URZ, 0x6, UR4 ;  /* 0x00000006ff1c7899 */ /* 0x000fe40008011404 */
[----:B------:R-:W-:Y:S02]  /*3250*/  ULOP3.LUT UR5, UR5, 0x3fff, URZ, 0xc0, !UPT ;  /* 0x00003fff05057892 */ /* 0x000fe4000f8ec0ff */
[----:B------:R-:W-:Y:S02]  /*3260*/  UISETP.LT.AND UP0, UPT, UR28, 0x1, UPT ;  /* 0x000000011c00788c */ /* 0x000fe4000bf01270 */
[----:B------:R-:W-:-:S02]  /*3270*/  ULOP3.LUT UR20, UR6, 0x10000, URZ, 0xfc, !UPT ;  /* 0x0001000006147892 */ /* 0x000fc4000f8efcff */
[----:B------:R-:W-:Y:S02]  /*3280*/  USEL UR29, UR28, 0x1, !UP0 ;  /* 0x000000011c1d7887 */ /* 0x000fe4000c000000 */
[----:B------:R-:W-:Y:S02]  /*3290*/  ULOP3.LUT UR21, UR5, 0x10000, URZ, 0xfc, !UPT ;  /* 0x0001000005157892 */ /* 0x000fe4000f8efcff */
[----:B------:R-:W-:Y:S02]  /*32a0*/  UIADD3 UR29, UPT, UPT, -UR29, URZ, URZ ;  /* 0x000000ff1d1d7290 */ /* 0x000fe4000fffe1ff */
[----:B-1----:R-:W-:Y:S01]  /*32b0*/  UISETP.GE.AND UP4, UPT, UR8, 0x1, UPT ;  /* 0x000000010800788c */ /* 0x002fe2000bf86270 */
[----:B------:R-:W-:Y:S01]  /*32c0*/  UMOV UR24, 0x0 ;  /* 0x0000000000187882 */ /* 0x000fe20000000000 */
[----:B------:R-:W-:Y:S01]  /*32d0*/  UMOV UR25, 0x41004a0 ;  /* 0x041004a000197882 */ /* 0x000fe20000000000 */
[----:B--2---:R-:W-:-:S15]  /*32e0*/  R2UR UR30, R0 ;  /* 0x00000000001e72ca */ /* 0x004fde00000e0000 */
.L_x_67:
[----:B------:R-:W-:Y:S02]  /*32f0*/  LEA R0, R10, UR17, 0x3 ;  /* 0x000000110a007c11 */ /* 0x000fe4000f8e18ff */
[----:B------:R-:W-:Y:S02]  /*3300*/  SHF.L.U32 R2, R9, 0x1f, RZ ;  /* 0x0000001f09027819 */ /* 0x000fe400000006ff */
[----:B------:R-:W-:Y:S01]  /*3310*/  PLOP3.LUT P0, PT, PT, PT, UP4, 0x80, 0x8 ;  /* 0x000000000008781c */ /* 0x000fe20003f0f048 */
[----:B------:R-:W-:Y:S01]  /*3320*/  VIADD R3, R0, 0x80 ;  /* 0x0000008000037836 */ /* 0x000fe20000000000 */
[----:B-1----:R-:W1:Y:S02]  /*3330*/  SYNCS.PHASECHK.TRANS64.TRYWAIT P1, [R0+URZ+0x70], R2 ;  /* 0x00007002000075a7 */ /* 0x002e6400080211ff */
[----:B-1-3--:R-:W-:Y:S09]  /*3340*/  @!P1 BRA `(.L_x_61) ;  /* 0x0000003800549947 */ /* 0x00aff20003800000 */
.L_x_120:
[----:B------:R-:W-:Y:S01]  /*3350*/  LEA R4, R10, UR17, 0x4 ;  /* 0x000000110a047c11 */ /* 0x000fe2000f8e20ff */
[----:B------:R-:W-:Y:S01]  /*3360*/  @UP4 ULEA UR4, UR14, UR17, 0x3 ;  /* 0x000000110e044291 */ /* 0x000fe2000f8e18ff */
[----:B------:R-:W-:Y:S01]  /*3370*/  PLOP3.LUT P2, PT, PT, PT, PT, 0x80, 0x8 ;  /* 0x000000000008781c */ /* 0x000fe20003f4f070 */
[----:B------:R-:W-:Y:S01]  /*3380*/  ULEA UR23, UR22, UR17, 0x3 ;  /* 0x0000001116177291 */ /* 0x000fe2000f8e18ff */
[----:B------:R-:W-:Y:S02]  /*3390*/  PRMT R3, RZ, 0x654, R3 ;  /* 0x00000654ff037816 */ /* 0x000fe40000000003 */
[----:B------:R-:W2:Y:S01]  /*33a0*/  LDS.128 R4, [R4+0x100] ;  /* 0x0001000004047984 */ /* 0x000ea20000000c00 */
[----:B-1----:R-:W-:Y:S02]  /*33b0*/  @P0 SHF.L.U32 R2, R8, 0x1f, RZ ;  /* 0x0000001f08020819 */ /* 0x002fe400000006ff */
[----:B------:R-:W-:Y:S01]  /*33c0*/  SHF.L.U32 R0, R11, 0x1f, RZ ;  /* 0x0000001f0b007819 */ /* 0x000fe200000006ff */
[----:B------:R-:W-:Y:S01]  /*33d0*/  @!PT LDS RZ, [RZ] ;  /* 0x00000000fffff984 */ /* 0x000fe20000000800 */
[----:B------:R-:W-:Y:S01]  /*33e0*/  @!PT LDS RZ, [RZ] ;  /* 0x00000000fffff984 */ /* 0x000fe20000000800 */
[----:B------:R-:W-:Y:S01]  /*33f0*/  @!PT LDS RZ, [RZ] ;  /* 0x00000000fffff984 */ /* 0x000fe20000000800 */
[----:B------:R-:W-:Y:S01]  /*3400*/  @!PT LDS RZ, [RZ] ;  /* 0x00000000fffff984 */ /* 0x000fe20000000800 */
[----:B------:R1:W-:Y:S06]  /*3410*/  MEMBAR.ALL.CTA ;  /* 0x0000000000007992 */ /* 0x0003ec0000008000 */
[----:B-1----:R-:W1:Y:S02]  /*3420*/  FENCE.VIEW.ASYNC.S ;  /* 0x00000000000073c6 */ /* 0x002e640000000000 */
[----:B-1----:R1:W-:Y:S01]  /*3430*/  SYNCS.ARRIVE.TRANS64.RED.A1T0 RZ, [R3+URZ], RZ ;  /* 0x000000ff03ff79a7 */ /* 0x0023e200081004ff */
[----:B------:R1:W3:Y:S01]  /*3440*/  @P0 SYNCS.PHASECHK.TRANS64.TRYWAIT P2, [UR4], R2 ;  /* 0x00000002ff0005a7 */ /* 0x0002e20008041104 */
[----:B------:R-:W-:Y:S01]  /*3450*/  ULEA.HI UR4, UR22, UR22, URZ, 0x1 ;  /* 0x0000001616047291 */ /* 0x000fe2000f8f08ff */
[----:B--2---:R-:W-:-:S03]  /*3460*/  LOP3.LUT P1, RZ, R6, 0x1, RZ, 0xc0, !PT ;  /* 0x0000000106ff7812 */ /* 0x004fc6000782c0ff */
[----:B------:R-:W-:Y:S02]  /*3470*/  USHF.L.U32 UR18, UR4, 0x5, URZ ;  /* 0x0000000504127899 */ /* 0x000fe400080006ff */
[----:B------:R-:W-:Y:S02]  /*3480*/  ULOP3.LUT UR4, UR4, 0xffe, URZ, 0xc0, !UPT ;  /* 0x00000ffe04047892 */ /* 0x000fe4000f8ec0ff */
[----:B------:R-:W-:Y:S02]  /*3490*/  ULOP3.LUT UR18, UR18, 0xffffffc0, URZ, 0xc0, !UPT ;  /* 0xffffffc012127892 */ /* 0x000fe4000f8ec0ff */
[----:B------:R-:W-:Y:S02]  /*34a0*/  UIADD3 UR4, UPT, UPT, -UR4, UR22, URZ ;  /* 0x0000001604047290 */ /* 0x000fe4000fffe1ff */
[----:B------:R-:W-:Y:S01]  /*34b0*/  UIADD3 UR18, UPT, UPT, UR30, UR18, URZ ;  /* 0x000000121e127290 */ /* 0x000fe2000fffe0ff */
[----:B------:R-:W2:Y:S03]  /*34c0*/  SYNCS.PHASECHK.TRANS64.TRYWAIT P0, [UR23+0xb0], R0 ;  /* 0x0000b000ff0075a7 */ /* 0x000ea60008001117 */
[----:B------:R-:W-:Y:S01]  /*34d0*/  ULEA UR18, UR4, UR18, 0x14 ;  /* 0x0000001204127291 */ /* 0x000fe2000f8ea0ff */
[----:B-123--:R-:W-:Y:S11]  /*34e0*/  @!P0 BRA `(.L_x_62) ;  /* 0x0000003800008947 */ /* 0x00eff60003800000 */
.L_x_122:
[----:B------:R-:W-:Y:S01]  /*34f0*/  IADD3 R10, PT, PT, R10, 0x1, RZ ;  /* 0x000000010a0a7810 */ /* 0x000fe20007ffe0ff */
[----:B------:R-:W-:Y:S06]  /*3500*/  BRA.U !UP4, `(.L_x_63) ;  /* 0x000000010c987547 */ /* 0x000fec000b800000 */
[----:B------:R-:W-:Y:S01]  /*3510*/  UPLOP3.LUT UP2, UPT, UPT, UPT, UPT, 0x40, 0x4 ;  /* 0x000000000004789c */ /* 0x000fe20003f4e870 */
[----:B------:R-:W-:Y:S01]  /*3520*/  UMOV UR16, UR29 ;  /* 0x0000001d00107c82 */ /* 0x000fe20008000000 */
[----:B------:R-:W-:Y:S01]  /*3530*/  UMOV UR15, UR28 ;  /* 0x0000001c000f7c82 */ /* 0x000fe20008000000 */
[----:B------:R-:W-:-:S08]  /*3540*/  UMOV UR6, UR14 ;  /* 0x0000000e00067c82 */ /* 0x000fd00008000000 */
.L_x_66:
[----:B------:R-:W-:Y:S02]  /*3550*/  UIADD3 UR16, UPT, UPT, UR16, 0x1, URZ ;  /* 0x0000000110107890 */ /* 0x000fe4000fffe0ff */
[----:B--2---:R-:W-:Y:S02]  /*3560*/  ULEA UR5, UR6, UR17, 0x3 ;  /* 0x0000001106057291 */ /* 0x004fe4000f8e18ff */
[----:B------:R-:W-:Y:S01]  /*3570*/  UISETP.NE.AND UP3, UPT, UR16, URZ, UPT ;  /* 0x000000ff1000728c */ /* 0x000fe2000bf65270 */
[----:B---3--:R-:W-:Y:S10]  /*3580*/  @P2 BRA `(.L_x_64) ;  /* 0x00000000000c2947 */ /* 0x008ff40003800000 */
[----:B-1----:R-:W-:Y:S04]  /*3590*/  SHF.L.U32 R2, R8, 0x1f, RZ ;  /* 0x0000001f08027819 */ /* 0x002fe800000006ff */
[----:B------:R-:W1:Y:S02]  /*35a0*/  SYNCS.PHASECHK.TRANS64.TRYWAIT P0, [UR5], R2 ;  /* 0x00000002ff0075a7 */ /* 0x000e640008001105 */
[----:B-1----:R-:W-:Y:S05]  /*35b0*/  @!P0 BRA `(.L_x_65) ;  /* 0x0000003400e48947 */ /* 0x002fea0003800000 */
.L_x_64:
[----:B------:R-:W-:Y:S01]  /*35c0*/  UISETP.NE.AND UP0, UPT, UR15, 0x1, UPT ;  /* 0x000000010f00788c */ /* 0x000fe2000bf05270 */
[----:B------:R-:W-:Y:S01]  /*35d0*/  PLOP3.LUT P2, PT, PT, PT, PT, 0x80, 0x8 ;  /* 0x000000000008781c */ /* 0x000fe20003f4f070 */
[----:B------:R-:W-:Y:S02]  /*35e0*/  UIADD3 UR4, UPT, UPT, UR6, 0x1, URZ ;  /* 0x0000000106047890 */ /* 0x000fe4000fffe0ff */
[----:B------:R-:W-:Y:S02]  /*35f0*/  ULEA UR12, UR6, UR21, 0x8 ;  /* 0x00000015060c7291 */ /* 0x000fe4000f8e40ff */
[----:B------:R-:W-:Y:S01]  /*3600*/  UISETP.NE.AND UP1, UPT, UR4, 0x5, UPT ;  /* 0x000000050400788c */ /* 0x000fe2000bf25270 */
[----:B------:R-:W-:Y:S01]  /*3610*/  PLOP3.LUT P0, PT, PT, PT, UP0, 0x80, 0x8 ;  /* 0x000000000008781c */ /* 0x000fe20003f0f008 */
[----:B------:R-:W-:Y:S02]  /*3620*/  UIADD3 UR10, UPT, UPT, UR12, 0x2, URZ ;  /* 0x000000020c0a7890 */ /* 0x000fe4000fffe0ff */
[----:B------:R-:W-:Y:S02]  /*3630*/  USEL UR7, URZ, 0x1, UP1 ;  /* 0x00000001ff077887 */ /* 0x000fe40008800000 */
[----:B------:R-:W-:Y:S02]  /*3640*/  USEL UR14, UR4, URZ, UP1 ;  /* 0x000000ff040e7287 */ /* 0x000fe40008800000 */
[----:B------:R-:W-:Y:S02]  /*3650*/  UIADD3 UR15, UPT, UPT, UR15, -0x1, URZ ;  /* 0xffffffff0f0f7890 */ /* 0x000fe4000fffe0ff */
[----:B------:R-:W-:Y:S01]  /*3660*/  @UP0 ULEA UR4, UR14, UR17, 0x3 ;  /* 0x000000110e040291 */ /* 0x000fe2000f8e18ff */
[----:B------:R-:W-:Y:S01]  /*3670*/  LOP3.LUT R8, R8, UR7, RZ, 0x3c, !PT ;  /* 0x0000000708087c12 */ /* 0x000fe2000f8e3cff */
[----:B------:R-:W-:Y:S01]  /*3680*/  UIADD3 UR7, UPT, UPT, UR5, 0x28, URZ ;  /* 0x0000002805077890 */ /* 0x000fe2000fffe0ff */
[----:B------:R-:W-:Y:S02]  /*3690*/  UMOV UR13, 0x80004020 ;  /* 0x80004020000d7882 */ /* 0x000fe40000000000 */
[----:B-1----:R-:W-:Y:S01]  /*36a0*/  @P0 SHF.L.U32 R0, R8, 0x1f, RZ ;  /* 0x0000001f08000819 */ /* 0x002fe200000006ff */
[----:B------:R-:W-:Y:S01]  /*36b0*/  UMOV UR5, 0x80004020 ;  /* 0x8000402000057882 */ /* 0x000fe20000000000 */
[----:B------:R-:W-:Y:S01]  /*36c0*/  UMOV UR11, 0x80004020 ;  /* 0x80004020000b7882 */ /* 0x000fe20000000000 */
[----:B------:R-:W-:Y:S01]  /*36d0*/  UMOV UR9, 0x80004020 ;  /* 0x8000402000097882 */ /* 0x000fe20000000000 */
[----:B------:R2:W3:Y:S01]  /*36e0*/  @P0 SYNCS.PHASECHK.TRANS64.TRYWAIT P2, [UR4], R0 ;  /* 0x00000000ff0005a7 */ /* 0x0004e20008041104 */
[----:B------:R-:W-:Y:S03]  /*36f0*/  ULEA UR4, UR6, UR20, 0x8 ;  /* 0x0000001406047291 */ /* 0x000fe6000f8e40ff */
[----:B------:R-:W-:Y:S01]  /*3700*/  UMOV UR6, UR14 ;  /* 0x0000000e00067c82 */ /* 0x000fe20008000000 */
[----:B------:R-:W-:Y:S05]  /*3710*/  UIADD3 UR8, UPT, UPT, UR4, 0x2, URZ ;  /* 0x0000000204087890 */ /* 0x000fea000fffe0ff */
[----:B------:R2:W-:Y:S01]  /*3720*/  UTCIMMA gdesc[UR4], gdesc[UR12], tmem[UR18], tmem[UR26], idesc[UR27], UP2 ;  /* 0x00ff1a0c040075ea */ /* 0x0005e20009000112 */
[----:B------:R-:W-:Y:S03]  /*3730*/  UPLOP3.LUT UP2, UPT, UPT, UPT, UPT, 0x80, 0x8 ;  /* 0x000000000008789c */ /* 0x000fe60003f4f070 */
[----:B------:R2:W-:Y:S01]  /*3740*/  UTCIMMA gdesc[UR8], gdesc[UR10], tmem[UR18], tmem[UR24], idesc[UR25], UPT ;  /* 0x00ff180a080075ea */ /* 0x0005e2000b800112 */
[----:B------:R2:W-:Y:S01]  /*3750*/  UTCBAR.MULTICAST [UR7], URZ, UR19 ;  /* 0x000000ff070073e9 */ /* 0x0005e20008000813 */
[----:B------:R-:W-:Y:S06]  /*3760*/  BRA.U UP3, `(.L_x_66) ;  /* 0xfffffffd03787547 */ /* 0x000fec000b83ffff */
.L_x_63:
[----:B--2---:R-:W-:Y:S01]  /*3770*/  UIADD3 UR4, UPT, UPT, UR22, 0x1, URZ ;  /* 0x0000000116047890 */ /* 0x004fe2000fffe0ff */
[C---:B------:R-:W-:Y:S01]  /*3780*/  ISETP.NE.AND P0, PT, R10.reuse, 0x2, PT ;  /* 0x000000020a00780c */ /* 0x040fe20003f05270 */
[----:B------:R-:W-:Y:S02]  /*3790*/  UIADD3 UR5, UPT, UPT, UR23, 0x90, URZ ;  /* 0x0000009017057890 */ /* 0x000fe4000fffe0ff */
[----:B------:R-:W-:Y:S01]  /*37a0*/  UISETP.NE.AND UP0, UPT, UR4, 0x4, UPT ;  /* 0x000000040400788c */ /* 0x000fe2000bf05270 */
[----:B-1----:R-:W-:Y:S02]  /*37b0*/  SEL R0, RZ, 0x1, P0 ;  /* 0x00000001ff007807 */ /* 0x002fe40000000000 */
[----:B------:R-:W-:Y:S01]  /*37c0*/  SEL R10, R10, RZ, P0 ;  /* 0x000000ff0a0a7207 */ /* 0x000fe20000000000 */
[----:B------:R-:W-:Y:S01]  /*37d0*/  USEL UR6, URZ, 0x1, UP0 ;  /* 0x00000001ff067887 */ /* 0x000fe20008000000 */
[----:B------:R-:W-:Y:S01]  /*37e0*/  LOP3.LUT R9, R9, R0, RZ, 0x3c, !PT ;  /* 0x0000000009097212 */ /* 0x000fe200078e3cff */
[----:B------:R-:W-:Y:S01]  /*37f0*/  USEL UR22, UR4, URZ, UP0 ;  /* 0x000000ff04167287 */ /* 0x000fe20008000000 */
[----:B------:R1:W-:Y:S03]  /*3800*/  UTCBAR [UR5], URZ ;  /* 0x000000ff050073e9 */ /* 0x0003e600080000ff */
[----:B------:R-:W-:Y:S01]  /*3810*/  LOP3.LUT R11, R11, UR6, RZ, 0x3c, !PT ;  /* 0x000000060b0b7c12 */ /* 0x000fe2000f8e3cff */
[----:B------:R-:W-:Y:S07]  /*3820*/  @P1 BRA `(.L_x_67) ;  /* 0xfffffff800b01947 */ /* 0x000fee000383ffff */
[----:B------:R-:W2:Y:S01]  /*3830*/  S2UR UR8, SR_CgaCtaId ;  /* 0x00000000000879c3 */ /* 0x000ea20000008800 */
[----:B------:R-:W-:Y:S01]  /*3840*/  ELECT P0, URZ, PT ;  /* 0x0000000000ff782f */ /* 0x000fe20003800000 */
[----:B------:R-:W-:Y:S01]  /*3850*/  IMAD.MOV.U32 R0, RZ, RZ, 0x1 ;  /* 0x00000001ff007424 */ /* 0x000fe200078e00ff */
[----:B------:R-:W-:Y:S01]  /*3860*/  UIADD3 UR17, UPT, UPT, UR17, 0xb0, URZ ;  /* 0x000000b011117890 */ /* 0x000fe2000fffe0ff */
[----:B------:R-:W-:Y:S01]  /*3870*/  SHF.L.U32 R2, R11, 0x1f, RZ ;  /* 0x0000001f0b027819 */ /* 0x000fe200000006ff */
[----:B------:R-:W-:-:S03]  /*3880*/  UMOV UR4, 0x40 ;  /* 0x0000004000047882 */ /* 0x000fc60000000000 */
[----:B------:R-:W-:Y:S01]  /*3890*/  UVIRTCOUNT.DEALLOC.SMPOOL 0x80 ;  /* 0x000000800000784c */ /* 0x000fe20000000000 */
[----:B--2---:R-:W-:Y:S02]  /*38a0*/  ULEA UR8, UR8, UR4, 0x18 ;  /* 0x0000000408087291 */ /* 0x004fe4000f8ec0ff */
[----:B------:R-:W-:-:S07]  /*38b0*/  ULEA UR4, UR22, UR17, 0x3 ;  /* 0x0000001116047291 */ /* 0x000fce000f8e18ff */
[----:B------:R2:W-:Y:S02]  /*38c0*/  @P0 STS.U8 [UR8+0x1c], R0 ;  /* 0x00001c00ff000988 */ /* 0x0005e40008000008 */
[----:B------:R-:W4:Y:S02]  /*38d0*/  SYNCS.PHASECHK.TRANS64.TRYWAIT P0, [UR4], R2 ;  /* 0x00000002ff0075a7 */ /* 0x000f240008001104 */
[----:B--2-4-:R-:W-:Y:S05]  /*38e0*/  @!P0 BRA `(.L_x_68) ;  /* 0x0000003400308947 */ /* 0x014fea0003800000 */
.L_x_125:
[----:B------:R-:W-:-:S04]  /*38f0*/  UIADD3 UR4, UPT, UPT, UR22, 0x1, URZ ;  /* 0x0000000116047890 */ /* 0x000fc8000fffe0ff */
[----:B------:R-:W-:-:S04]  /*3900*/  UISETP.NE.AND UP0, UPT, UR4, 0x4, UPT ;  /* 0x000000040400788c */ /* 0x000fc8000bf05270 */
[----:B------:R-:W-:Y:S02]  /*3910*/  USEL UR6, URZ, 0x1, UP0 ;  /* 0x00000001ff067887 */ /* 0x000fe40008000000 */
[----:B------:R-:W-:-:S04]  /*3920*/  USEL UR4, UR4, URZ, UP0 ;  /* 0x000000ff04047287 */ /* 0x000fc80008000000 */
[----:B-1----:R-:W-:Y:S01]  /*3930*/  ULEA UR5, UR4, UR17, 0x3 ;  /* 0x0000001104057291 */ /* 0x002fe2000f8e18ff */
[----:B--2---:R-:W-:-:S04]  /*3940*/  LOP3.LUT R2, R11, UR6, RZ, 0x3c, !PT ;  /* 0x000000060b027c12 */ /* 0x004fc8000f8e3cff */
[----:B------:R-:W-:-:S04]  /*3950*/  SHF.L.U32 R3, R2, 0x1f, RZ ;  /* 0x0000001f02037819 */ /* 0x000fc800000006ff */
[----:B------:R-:W1:Y:S02]  /*3960*/  SYNCS.PHASECHK.TRANS64.TRYWAIT P0, [UR5], R3 ;  /* 0x00000003ff0075a7 */ /* 0x000e640008001105 */
[----:B-1----:R-:W-:Y:S05]  /*3970*/  @!P0 BRA `(.L_x_69) ;  /* 0x0000003400248947 */ /* 0x002fea0003800000 */
.L_x_127:
        /* <DEDUP_REMOVED lines=9> */
.L_x_129:
[----:B------:R-:W-:-:S04]  /*3a10*/  UIADD3 UR4, UPT, UPT, UR4, 0x1, URZ ;  /* 0x0000000104047890 */ /* 0x000fc8000fffe0ff */
[----:B------:R-:W-:-:S04]  /*3a20*/  UISETP.NE.AND UP0, UPT, UR4, 0x4, UPT ;  /* 0x000000040400788c */ /* 0x000fc8000bf05270 */
[----:B------:R-:W-:Y:S02]  /*3a30*/  USEL UR5, URZ, 0x1, UP0 ;  /* 0x00000001ff057887 */ /* 0x000fe40008000000 */
[----:B------:R-:W-:-:S04]  /*3a40*/  USEL UR4, UR4, URZ, UP0 ;  /* 0x000000ff04047287 */ /* 0x000fc80008000000 */
[----:B------:R-:W-:Y:S01]  /*3a50*/  ULEA UR4, UR4, UR17, 0x3 ;  /* 0x0000001104047291 */ /* 0x000fe2000f8e18ff */
[----:B------:R-:W-:-:S04]  /*3a60*/  LOP3.LUT R2, R2, UR5, RZ, 0x3c, !PT ;  /* 0x0000000502027c12 */ /* 0x000fc8000f8e3cff */
[----:B------:R-:W-:-:S04]  /*3a70*/  SHF.L.U32 R2, R2, 0x1f, RZ ;  /* 0x0000001f02027819 */ /* 0x000fc800000006ff */
[----:B------:R-:W2:Y:S02]  /*3a80*/  SYNCS.PHASECHK.TRANS64.TRYWAIT P0, [UR4], R2 ;  /* 0x00000002ff0075a7 */ /* 0x000ea40008001104 */
[----:B--2---:R-:W-:Y:S05]  /*3a90*/  @!P0 BRA `(.L_x_71) ;  /* 0x00000034000c8947 */ /* 0x004fea0003800000 */
.L_x_131:
[----:B------:R-:W-:Y:S01]  /*3aa0*/  NOP ;  /* 0x0000000000007918 */ /* 0x000fe20000000000 */
[----:B-1----:R-:W1:Y:S01]  /*3ab0*/  LDS R0, [UR8+0x14] ;  /* 0x00001408ff007984 */ /* 0x002e620008000800 */
[----:B------:R-:W-:Y:S01]  /*3ac0*/  ULOP3.LUT UR4, UR30, 0xffff, URZ, 0xc0, !UPT ;  /* 0x0000ffff1e047892 */ /* 0x000fe2000f8ec0ff */
[----:B------:R-:W-:Y:S01]  /*3ad0*/  UMOV UR5, 0xffff ;  /* 0x0000ffff00057882 */ /* 0x000fe20000000000 */
[----:B------:R-:W-:Y:S02]  /*3ae0*/  UMOV UR6, 0x1 ;  /* 0x0000000100067882 */ /* 0x000fe40000000000 */
[----:B------:R-:W-:-:S04]  /*3af0*/  USHF.R.U32.HI UR4, URZ, 0x5, UR4 ;  /* 0x00000005ff047899 */ /* 0x000fc80008011604 */
[----:B------:R-:W-:Y:S02]  /*3b00*/  USHF.L.U32 UR5, UR5, UR4, URZ ;  /* 0x0000000405057299 */ /* 0x000fe400080006ff */
[----:B------:R-:W-:-:S04]  /*3b10*/  USHF.L.U32 UR4, UR6, UR4, URZ ;  /* 0x0000000406047299 */ /* 0x000fc800080006ff */
[----:B-1----:R-:W-:-:S04]  /*3b20*/  LOP3.LUT R0, R0, UR5, RZ, 0xc0, !PT ;  /* 0x0000000500007c12 */ /* 0x002fc8000f8ec0ff */
[----:B------:R-:W-:-:S13]  /*3b30*/  ISETP.NE.AND P0, PT, R0, UR5, PT ;  /* 0x0000000500007c0c */ /* 0x000fda000bf05270 */
[----:B------:R-:W-:Y:S05]  /*3b40*/  @P0 BRA `(.L_x_72) ;  /* 0x0000000000580947 */ /* 0x000fea0003800000 */
[----:B------:R-:W1:Y:S02]  /*3b50*/  LDS R0, [UR8+0x18] ;  /* 0x00001808ff007984 */ /* 0x000e640008000800 */
[----:B-1----:R-:W-:-:S04]  /*3b60*/  LOP3.LUT R0, R0, UR4, RZ, 0xc0, !PT ;  /* 0x0000000400007c12 */ /* 0x002fc8000f8ec0ff */
[----:B------:R-:W-:-:S13]  /*3b70*/  ISETP.NE.AND P0, PT, R0, UR4, PT ;  /* 0x0000000400007c0c */ /* 0x000fda000bf05270 */
[----:B------:R-:W-:Y:S05]  /*3b80*/  @P0 BRA `(.L_x_73) ;  /* 0x00000000003c0947 */ /* 0x000fea0003800000 */
[----:B------:R-:W1:Y:S01]  /*3b90*/  S2R R2, SR_LANEID ;  /* 0x0000000000027919 */ /* 0x000e620000000000 */
[----:B------:R-:W-:-:S06]  /*3ba0*/  ULOP3.LUT UR5, URZ, UR5, URZ, 0x33, !UPT ;  /* 0x00000005ff057292 */ /* 0x000fcc000f8e33ff */
[----:B------:R-:W-:-:S04]  /*3bb0*/  IMAD.U32 R0, RZ, RZ, UR5 ;  /* 0x00000005ff007e24 */ /* 0x000fc8000f8e00ff */
[----:B------:R2:W4:Y:S02]  /*3bc0*/  REDUX UR7, R0 ;  /* 0x00000000000773c4 */ /* 0x0005240000000000 */
[----:B------:R1:W-:Y:S01]  /*3bd0*/  UTCATOMSWS.AND URZ, UR5 ;  /* 0x0000000500ff79e3 */ /* 0x0003e20008000000 */
[----:B--2---:R-:W-:Y:S01]  /*3be0*/  LOP3.LUT R0, RZ, UR4, RZ, 0x33, !PT ;  /* 0x00000004ff007c12 */ /* 0x004fe2000f8e33ff */
[----:B------:R-:W-:Y:S02]  /*3bf0*/  VOTEU.ANY UR4, UPT, PT ;  /* 0x0000000000047886 */ /* 0x000fe400038e0100 */
[----:B------:R-:W-:Y:S02]  /*3c00*/  UFLO.U32 UR4, UR4 ;  /* 0x00000004000472bd */ /* 0x000fe400080e0000 */
[----:B------:R-:W2:Y:S04]  /*3c10*/  REDUX UR6, R0 ;  /* 0x00000000000673c4 */ /* 0x000ea80000000000 */
[----:B-1----:R-:W-:-:S02]  /*3c20*/  ISETP.EQ.U32.AND P0, PT, R2, UR4, PT ;  /* 0x0000000402007c0c */ /* 0x002fc4000bf02070 */
[----:B----4-:R-:W-:-:S11]  /*3c30*/  MOV R2, UR7 ;  /* 0x0000000700027c02 */ /* 0x010fd60008000f00 */
[----:B------:R1:W-:Y:S01]  /*3c40*/  @P0 ATOMS.AND RZ, [UR8+0x14], R2 ;  /* 0x00001402ffff098c */ /* 0x0003e2000a800008 */
[----:B--2---:R-:W-:-:S05]  /*3c50*/  IMAD.U32 R0, RZ, RZ, UR6 ;  /* 0x00000006ff007e24 */ /* 0x004fca000f8e00ff */
[----:B------:R1:W-:Y:S01]  /*3c60*/  @P0 ATOMS.AND RZ, [UR8+0x18], R0 ;  /* 0x00001800ffff098c */ /* 0x0003e2000a800008 */
[----:B------:R-:W-:Y:S05]  /*3c70*/  BRA `(.L_x_74) ;  /* 0x0000000000147947 */ /* 0x000fea0003800000 */
.L_x_73:
[----:B------:R-:W-:Y:S02]  /*3c80*/  MOV R2, 0x3ca0 ;  /* 0x00003ca000027802 */ /* 0x000fe40000000f00 */
[----:B---3-5:R-:W-:Y:S05]  /*3c90*/  CALL.REL.NOINC `($__internal_0_$__cuda_sm10x_tcgen05_guardrail_trap_col_being_dealloced_not_returned_by_alloc) ;  /* 0x0000003400287944 */ /* 0x028fea0003c00000 */
[----:B------:R-:W-:Y:S05]  /*3ca0*/  BRA `(.L_x_74) ;  /* 0x0000000000087947 */ /* 0x000fea0003800000 */
.L_x_72:
[----:B------:R-:W-:Y:S02]  /*3cb0*/  MOV R2, 0x3cd0 ;  /* 0x00003cd000027802 */ /* 0x000fe40000000f00 */
[----:B---3-5:R-:W-:Y:S05]  /*3cc0*/  CALL.REL.NOINC `($__internal_2_$__cuda_sm10x_tcgen05_guardrail_trap_unallocated_columns_being_dealloced) ;  /* 0x0000003400347944 */ /* 0x028fea0003c00000 */
.L_x_74:
[----:B------:R-:W-:Y:S01]  /*3cd0*/  NOP ;  /* 0x0000000000007918 */ /* 0x000fe20000000000 */
[----:B------:R-:W-:Y:S05]  /*3ce0*/  EXIT ;  /* 0x000000000000794d */ /* 0x000fea0003800000 */
.L_x_56:
[----:B------:R-:W-:-:S09]  /*3cf0*/  UISETP.NE.OR UP0, UPT, UR18, 0x3, !UP3 ;  /* 0x000000031200788c */ /* 0x000fd2000df05670 */
[----:B------:R-:W-:Y:S05]  /*3d00*/  BRA.U UP0, `(.L_x_75) ;  /* 0x0000000d00347547 */ /* 0x000fea000b800000 */
[----:B------:R-:W2:Y:S01]  /*3d10*/  LDCU.64 UR4, c[0x0][0x888] ;  /* 0x00011100ff0477ac */ /* 0x000ea20008000a00 */
[----:B------:R-:W3:Y:S01]  /*3d20*/  LDC.64 R12, c[0x0][0x348] ;  /* 0x0000d200ff0c7b82 */ /* 0x000ee20000000a00 */
[----:B------:R-:W-:Y:S02]  /*3d30*/  HFMA2 R9, -RZ, RZ, 0, 0 ;  /* 0x00000000ff097431 */ /* 0x000fe400000001ff */
[----:B------:R-:W-:Y:S01]  /*3d40*/  IMAD.MOV.U32 R11, RZ, RZ, 0x1 ;  /* 0x00000001ff0b7424 */ /* 0x000fe200078e00ff */
[----:B------:R-:W4:Y:S01]  /*3d50*/  LDCU UR33, c[0x0][0x370] ;  /* 0x00006e00ff2177ac */ /* 0x000f220008000800 */
[----:B------:R-:W-:Y:S01]  /*3d60*/  IMAD.MOV.U32 R10, RZ, RZ, RZ ;  /* 0x000000ffff0a7224 */ /* 0x000fe200078e00ff */
[----:B------:R-:W-:Y:S01]  /*3d70*/  MOV R8, 0x1000 ;  /* 0x0000100000087802 */ /* 0x000fe20000000f00 */
[----:B------:R-:W4:Y:S01]  /*3d80*/  LDCU.128 UR28, c[0x0][0xb10] ;  /* 0x00016200ff1c77ac */ /* 0x000f220008000c00 */
[----:B------:R-:W1:Y:S01]  /*3d90*/  LDCU UR32, c[0x0][0x374] ;  /* 0x00006e80ff2077ac */ /* 0x000e620008000800 */
[----:B------:R-:W1:Y:S01]  /*3da0*/  LDCU.64 UR26, c[0x0][0x890] ;  /* 0x00011200ff1a77ac */ /* 0x000e620008000a00 */
[----:B--2---:R-:W-:Y:S01]  /*3db0*/  UISETP.NE.U32.AND UP0, UPT, UR4, URZ, UPT ;  /* 0x000000ff0400728c */ /* 0x004fe2000bf05070 */
[----:B------:R-:W2:Y:S01]  /*3dc0*/  LDCU UR16, c[0x0][0xb0c] ;  /* 0x00016180ff1077ac */ /* 0x000ea20008000800 */
[----:B------:R-:W3:Y:S01]  /*3dd0*/  LDCU UR38, c[0x0][0xb20] ;  /* 0x00016400ff2677ac */ /* 0x000ee20008000800 */
[----:B------:R-:W3:Y:S01]  /*3de0*/  LDCU UR4, c[0x0][0xb30] ;  /* 0x00016600ff0477ac */ /* 0x000ee20008000800 */
[----:B------:R-:W-:Y:S01]  /*3df0*/  UMOV UR17, 0x400 ;  /* 0x0000040000117882 */ /* 0x000fe20000000000 */
[----:B----4-:R-:W-:-:S02]  /*3e00*/  UIMAD.WIDE.U32 UR6, UR33, UR28, URZ ;  /* 0x0000001c210672a5 */ /* 0x010fc4000f8e00ff */
[----:B-1----:R-:W-:Y:S02]  /*3e10*/  UIMAD.WIDE.U32 UR8, UR32, UR31, URZ ;  /* 0x0000001f200872a5 */ /* 0x002fe4000f8e00ff */
[----:B------:R-:W-:Y:S02]  /*3e20*/  ULEA UR17, UR48, UR17, 0x18 ;  /* 0x0000001130117291 */ /* 0x000fe4000f8ec0ff */
[----:B------:R-:W-:Y:S02]  /*3e30*/  USEL UR37, URZ, 0x1, UP5 ;  /* 0x00000001ff257887 */ /* 0x000fe4000a800000 */
[----:B------:R-:W-:Y:S02]  /*3e40*/  UISETP.NE.AND.EX UP5, UPT, UR5, URZ, UPT, UP0 ;  /* 0x000000ff0500728c */ /* 0x000fe4000bfa5300 */
[----:B------:R-:W-:Y:S02]  /*3e50*/  UISETP.NE.U32.AND UP6, UPT, UR26, URZ, UPT ;  /* 0x000000ff1a00728c */ /* 0x000fe4000bfc5070 */
[----:B------:R-:W-:-:S02]  /*3e60*/  UIADD3 UR5, UPT, UPT, UR17, 0x50, URZ ;  /* 0x0000005011057890 */ /* 0x000fc4000fffe0ff */
[----:B------:R-:W-:Y:S01]  /*3e70*/  UISETP.NE.AND UP0, UPT, UR42, 0x1, UPT ;  /* 0x000000012a00788c */ /* 0x000fe2000bf05270 */
[----:B------:R-:W-:Y:S01]  /*3e80*/  UMOV UR35, UR7 ;  /* 0x0000000700237c82 */ /* 0x000fe20008000000 */
[----:B------:R-:W-:Y:S01]  /*3e90*/  UMOV UR34, UR9 ;  /* 0x0000000900227c82 */ /* 0x000fe20008000000 */
[----:B--2---:R-:W-:Y:S02]  /*3ea0*/  UISETP.NE.AND UP0, UPT, UR16, 0x1, UPT ;  /* 0x000000011000788c */ /* 0x004fe4000bf05270 */
[----:B------:R-:W-:Y:S02]  /*3eb0*/  UPLOP3.LUT UP4, UPT, UPT, UPT, UPT, 0x40, 0x4 ;  /* 0x000000000004789c */ /* 0x000fe40003f8e870 */
[----:B------:R-:W-:Y:S01]  /*3ec0*/  UISETP.GE.AND UP2, UPT, UR42, 0x1, UPT ;  /* 0x000000012a00788c */ /* 0x000fe2000bf46270 */
[----:B------:R-:W1:Y:S01]  /*3ed0*/  LDCU.64 UR14, c[0x0][0xb28] ;  /* 0x00016500ff0e77ac */ /* 0x000e620008000a00 */
[----:B------:R-:W-:Y:S02]  /*3ee0*/  UISETP.NE.AND.EX UP6, UPT, UR27, URZ, UPT, UP6 ;  /* 0x000000ff1b00728c */ /* 0x000fe4000bfc5360 */
[----:B------:R-:W-:-:S02]  /*3ef0*/  UPRMT UR48, UR48, 0x654, UR5 ;  /* 0x0000065430307896 */ /* 0x000fc40008000005 */
[----:B------:R-:W-:Y:S02]  /*3f00*/  USHF.R.U32.HI UR35, URZ, UR29, UR35 ;  /* 0x0000001dff237299 */ /* 0x000fe40008011623 */
[----:B---3--:R-:W-:Y:S02]  /*3f10*/  USHF.R.U32.HI UR34, URZ, UR38, UR34 ;  /* 0x00000026ff227299 */ /* 0x008fe40008011622 */
[----:B------:R-:W-:Y:S02]  /*3f20*/  UISETP.NE.AND UP0, UPT, UR30, 0x1, UPT ;  /* 0x000000011e00788c */ /* 0x000fe4000bf05270 */
[----:B------:R-:W-:-:S11]  /*3f30*/  UISETP.NE.AND UP3, UPT, UR4, 0x1, UPT ;  /* 0x000000010400788c */ /* 0x000fd6000bf65270 */
.L_x_83:
[C---:B------:R-:W-:Y:S02]  /*3f40*/  LEA R3, R10.reuse, UR17, 0x3 ;  /* 0x000000110a037c11 */ /* 0x040fe4000f8e18ff */
[----:B------:R-:W-:Y:S02]  /*3f50*/  SHF.L.U32 R0, R9, 0x1f, RZ ;  /* 0x0000001f09007819 */ /* 0x000fe400000006ff */
[----:B------:R-:W-:Y:S02]  /*3f60*/  LEA R4, R10, UR17, 0x4 ;  /* 0x000000110a047c11 */ /* 0x000fe4000f8e20ff */
[----:B--2---:R-:W2:Y:S02]  /*3f70*/  SYNCS.PHASECHK.TRANS64.TRYWAIT P0, [R3+URZ+0x70], R0 ;  /* 0x00007000030075a7 */ /* 0x004ea400080011ff */
[----:B--2---:R-:W-:Y:S05]  /*3f80*/  @!P0 BRA `(.L_x_76) ;  /* 0x0000002c00e88947 */ /* 0x004fea0003800000 */
.L_x_132:
[----:B------:R-:W3:Y:S01]  /*3f90*/  LDS.128 R4, [R4+0x100] ;  /* 0x0001000004047984 */ /* 0x000ee20000000c00 */
[----:B------:R-:W-:Y:S01]  /*3fa0*/  UISETP.GE.AND UP0, UPT, UR42, 0x1, UPT ;  /* 0x000000012a00788c */ /* 0x000fe2000bf06270 */
[----:B------:R-:W-:Y:S01]  /*3fb0*/  @!PT LDS RZ, [RZ] ;  /* 0x00000000fffff984 */ /* 0x000fe20000000800 */
[----:B------:R-:W-:Y:S01]  /*3fc0*/  @!PT LDS RZ, [RZ] ;  /* 0x00000000fffff984 */ /* 0x000fe20000000800 */
[----:B------:R-:W-:Y:S01]  /*3fd0*/  @!PT LDS RZ, [RZ] ;  /* 0x00000000fffff984 */ /* 0x000fe20000000800 */
[----:B------:R-:W-:Y:S01]  /*3fe0*/  @!PT LDS RZ, [RZ] ;  /* 0x00000000fffff984 */ /* 0x000fe20000000800 */
[----:B------:R4:W-:Y:S06]  /*3ff0*/  MEMBAR.ALL.CTA ;  /* 0x0000000000007992 */ /* 0x0009ec0000008000 */
[----:B----4-:R-:W4:Y:S01]  /*4000*/  FENCE.VIEW.ASYNC.S ;  /* 0x00000000000073c6 */ /* 0x010f220000000000 */
[----:B---3--:R-:W-:Y:S11]  /*4010*/  LOP3.LUT P0, RZ, R6, 0x1, RZ, 0xc0, !PT ;  /* 0x0000000106ff7812 */ /* 0x008ff6000780c0ff */
[----:B------:R-:W-:Y:S02]  /*4020*/  @!UPT UIADD3 URZ, UPT, UPT, URZ, URZ, URZ ;  /* 0x000000fffffff290 */ /* 0x000fe4000fffe0ff */
[----:B----4-:R-:W-:Y:S01]  /*4030*/  VOTEU.ANY UP2, P0 ;  /* 0x0000000000ff7886 */ /* 0x010fe20000040100 */
[----:B------:R-:W-:Y:S11]  /*4040*/  PLOP3.LUT P0, PT, PT, PT, UP2, 0x80, 0x8 ;  /* 0x000000000008781c */ /* 0x000ff60003f0f028 */
[----:B------:R-:W-:Y:S02]  /*4050*/  @!UPT UIADD3 URZ, UPT, UPT, URZ, URZ, URZ ;  /* 0x000000fffffff290 */ /* 0x000fe4000fffe0ff */
[----:B--2---:R-:W-:Y:S02]  /*4060*/  @P0 SHF.R.U32.HI R0, RZ, 0x10, R5 ;  /* 0x00000010ff000819 */ /* 0x004fe40000011605 */
[----:B------:R-:W-:Y:S02]  /*4070*/  @P0 MOV R2, R4 ;  /* 0x0000000400020202 */ /* 0x000fe40000000f00 */
[----:B------:R-:W-:Y:S01]  /*4080*/  @P0 R2UR UR4, R0 ;  /* 0x00000000000402ca */ /* 0x000fe200000e0000 */
[----:B------:R-:W-:Y:S01]  /*4090*/  VIADD R0, R3, 0x80 ;  /* 0x0000008003007836 */ /* 0x000fe20000000000 */
[----:B------:R-:W-:Y:S02]  /*40a0*/  @P0 LOP3.LUT R4, R5, 0xffff, RZ, 0xc0, !PT ;  /* 0x0000ffff05040812 */ /* 0x000fe400078ec0ff */
[----:B------:R-:W-:Y:S02]  /*40b0*/  @P0 R2UR UR6, R2 ;  /* 0x00000000020602ca */ /* 0x000fe400000e0000 */
[----:B------:R-:W-:Y:S02]  /*40c0*/  PRMT R0, RZ, 0x654, R0 ;  /* 0x00000654ff007816 */ /* 0x000fe40000000000 */
[----:B------:R-:W-:Y:S02]  /*40d0*/  @P0 R2UR UR5, R4 ;  /* 0x00000000040502ca */ /* 0x000fe400000e0000 */
[----:B------:R2:W-:Y:S03]  /*40e0*/  SYNCS.ARRIVE.TRANS64.RED.A1T0 RZ, [R0+URZ], RZ ;  /* 0x000000ff00ff79a7 */ /* 0x0005e600081004ff */
[----:B------:R-:W-:Y:S04]  /*40f0*/  @UP2 UMOV UR25, UR4 ;  /* 0x0000000400192c82 */ /* 0x000fe80008000000 */
[----:B------:R-:W-:Y:S04]  /*4100*/  @UP2 UMOV UR13, UR6 ;  /* 0x00000006000d2c82 */ /* 0x000fe80008000000 */
[----:B------:R-:W-:Y:S01]  /*4110*/  @UP2 UMOV UR7, UR5 ;  /* 0x0000000500072c82 */ /* 0x000fe20008000000 */
[----:B------:R-:W-:Y:S05]  /*4120*/  BRA.U !UP0, `(.L_x_77) ;  /* 0x0000000108c07547 */ /* 0x000fea000b800000 */
[----:B------:R-:W-:Y:S02]  /*4130*/  UIMAD.WIDE.U32 UR10, UR7, UR31, URZ ;  /* 0x0000001f070a72a5 */ /* 0x000fe4000f8e00ff */
[----:B------:R-:W-:Y:S02]  /*4140*/  UP2UR UR12, UPR, URZ, 0x4 ;  /* 0x00000004ff0c7883 */ /* 0x000fe40008000000 */
[----:B------:R-:W-:Y:S02]  /*4150*/  UISETP.NE.AND UP2, UPT, UR30, 0x1, UPT ;  /* 0x000000011e00788c */ /* 0x000fe4000bf45270 */
[----:B------:R-:W-:Y:S02]  /*4160*/  UIMAD.WIDE.U32 UR18, UR13, UR28, URZ ;  /* 0x0000001c0d1272a5 */ /* 0x000fe4000f8e00ff */
[----:B------:R-:W-:Y:S02]  /*4170*/  USEL UR4, UR32, UR34, !UP2 ;  /* 0x0000002220047287 */ /* 0x000fe4000d000000 */
[----:B------:R-:W-:Y:S02]  /*4180*/  UISETP.NE.AND UP0, UPT, UR16, 0x1, UPT ;  /* 0x000000011000788c */ /* 0x000fe4000bf05270 */
[----:B------:R-:W-:Y:S02]  /*4190*/  UP2UR UR24, UPR, URZ, 0x2 ;  /* 0x00000002ff187883 */ /* 0x000fe40008000000 */
[----:B------:R-:W-:Y:S02]  /*41a0*/  UISETP.NE.AND UP1, UPT, UR42, 0x1, UPT ;  /* 0x000000012a00788c */ /* 0x000fe4000bf25270 */
[----:B-1----:R-:W-:Y:S02]  /*41b0*/  UIMAD.WIDE.U32 UR20, UR4, UR14, URZ ;  /* 0x0000000e041472a5 */ /* 0x002fe4000f8e00ff */
[----:B------:R-:W-:Y:S01]  /*41c0*/  USEL UR8, UR33, UR35, !UP0 ;  /* 0x0000002321087287 */ /* 0x000fe2000c000000 */
[----:B------:R-:W-:Y:S02]  /*41d0*/  UMOV UR5, UR11 ;  /* 0x0000000b00057c82 */ /* 0x000fe40008000000 */
[----:B------:R-:W-:Y:S02]  /*41e0*/  USHF.R.U32.HI UR6, URZ, UR38, UR5 ;  /* 0x00000026ff067299 */ /* 0x000fe40008011605 */
[----:B------:R-:W-:Y:S02]  /*41f0*/  UIMAD.WIDE.U32 UR22, UR8, UR14, URZ ;  /* 0x0000000e081672a5 */ /* 0x000fe4000f8e00ff */
[----:B------:R-:W-:Y:S02]  /*4200*/  USEL UR6, UR7, UR6, !UP2 ;  /* 0x0000000607067287 */ /* 0x000fe4000d000000 */
[----:B------:R-:W-:Y:S02]  /*4210*/  UISETP.NE.AND UP2, UPT, UR12, URZ, UPT ;  /* 0x000000ff0c00728c */ /* 0x000fe4000bf45270 */
[----:B------:R-:W-:Y:S01]  /*4220*/  UIMAD.WIDE.U32 UR10, UR6, UR14, URZ ;  /* 0x0000000e060a72a5 */ /* 0x000fe2000f8e00ff */
[----:B------:R-:W-:Y:S02]  /*4230*/  UMOV UR5, UR19 ;  /* 0x0000001300057c82 */ /* 0x000fe40008000000 */
[----:B------:R-:W-:Y:S03]  /*4240*/  USHF.R.U32.HI UR9, URZ, UR29, UR5 ;  /* 0x0000001dff097299 */ /* 0x000fe60008011605 */
[----:B------:R-:W-:Y:S02]  /*4250*/  UMOV UR5, UR21 ;  /* 0x0000001500057c82 */ /* 0x000fe40008000000 */
[----:B------:R-:W-:Y:S03]  /*4260*/  @UP1 USHF.R.U32.HI UR4, URZ, UR15, UR5 ;  /* 0x0000000fff041299 */ /* 0x000fe60008011605 */
[----:B------:R-:W-:Y:S01]  /*4270*/  UMOV UR5, UR23 ;  /* 0x0000001700057c82 */ /* 0x000fe20008000000 */
[----:B------:R-:W-:Y:S02]  /*4280*/  UIMAD UR4, UR42, UR4, URZ ;  /* 0x000000042a0472a4 */ /* 0x000fe4000f8e02ff */
[----:B------:R-:W-:Y:S02]  /*4290*/  @UP1 USHF.R.U32.HI UR8, URZ, UR15, UR5 ;  /* 0x0000000fff081299 */ /* 0x000fe40008011605 */
[----:B------:R-:W-:Y:S02]  /*42a0*/  USEL UR5, UR13, UR9, !UP0 ;  /* 0x000000090d057287 */ /* 0x000fe4000c000000 */
[----:B------:R-:W-:Y:S02]  /*42b0*/  UIMAD UR9, UR42, UR8, URZ ;  /* 0x000000082a0972a4 */ /* 0x000fe4000f8e02ff */
[----:B------:R-:W-:Y:S03]  /*42c0*/  UISETP.GE.AND UP0, UPT, UR6, UR4, UPT ;  /* 0x000000040600728c */ /* 0x000fe6000bf06270 */
[----:B------:R-:W-:Y:S01]  /*42d0*/  UMOV UR4, UR11 ;  /* 0x0000000b00047c82 */ /* 0x000fe20008000000 */
[----:B------:R-:W-:Y:S02]  /*42e0*/  UISETP.GE.OR UP0, UPT, UR5, UR9, UP0 ;  /* 0x000000090500728c */ /* 0x000fe40008706670 */
[----:B------:R-:W-:Y:S02]  /*42f0*/  USHF.R.U32.HI UR4, URZ, UR15, UR4 ;  /* 0x0000000fff047299 */ /* 0x000fe40008011604 */
[----:B------:R-:W-:Y:S02]  /*4300*/  UIMAD.WIDE.U32 UR10, UR5, UR14, URZ ;  /* 0x0000000e050a72a5 */ /* 0x000fe4000f8e00ff */
[----:B------:R-:W-:Y:S04]  /*4310*/  USEL UR12, UR6, UR4, !UP1 ;  /* 0x00000004060c7287 */ /* 0x000fe8000c800000 */
[----:B------:R-:W-:Y:S01]  /*4320*/  UIADD3 UR9, UPT, UPT, -UR12, URZ, URZ ;  /* 0x000000ff0c097290 */ /* 0x000fe2000fffe1ff */
[----:B------:R-:W-:Y:S02]  /*4330*/  @!UP0 UMOV UR4, UR11 ;  /* 0x0000000b00048c82 */ /* 0x000fe40008000000 */
[----:B------:R-:W-:Y:S02]  /*4340*/  @!UP0 USHF.R.U32.HI UR4, URZ, UR15, UR4 ;  /* 0x0000000fff048299 */ /* 0x000fe40008011604 */
[----:B------:R-:W-:Y:S02]  /*4350*/  UIMAD UR9, UR42, UR9, UR6 ;  /* 0x000000092a0972a4 */ /* 0x000fe4000f8e0206 */
[----:B------:R-:W-:Y:S02]  /*4360*/  @!UP0 USEL UR4, UR5, UR4, !UP1 ;  /* 0x0000000405048287 */ /* 0x000fe4000c800000 */
[----:B------:R-:W-:Y:S02]  /*4370*/  UISETP.NE.AND UP1, UPT, UR24, URZ, UPT ;  /* 0x000000ff1800728c */ /* 0x000fe4000bf25270 */
[----:B------:R-:W-:Y:S02]  /*4380*/  @!UP0 UIMAD UR9, UR8, UR9, UR4 ;  /* 0x00000009080982a4 */ /* 0x000fe4000f8e0204 */
[----:B------:R-:W-:Y:S02]  /*4390*/  @!UP0 UIADD3 UR10, UPT, UPT, UR12, -UR4, URZ ;  /* 0x800000040c0a8290 */ /* 0x000fe4000fffe0ff */
[----:B------:R-:W-:Y:S02]  /*43a0*/  UIADD3 UR4, UPT, UPT, -UR5, URZ, URZ ;  /* 0x000000ff05047290 */ /* 0x000fe4000fffe1ff */
[----:B------:R-:W-:Y:S02]  /*43b0*/  UIADD3 UR8, UPT, UPT, -UR6, URZ, URZ ;  /* 0x000000ff06087290 */ /* 0x000fe4000fffe1ff */
[----:B------:R-:W-:Y:S02]  /*43c0*/  @!UP0 UIMAD UR6, UR10, UR42, UR5 ;  /* 0x0000002a0a0682a4 */ /* 0x000fe4000f8e0205 */
[----:B------:R-:W-:Y:S02]  /*43d0*/  UIMAD UR13, UR16, UR4, UR13 ;  /* 0x00000004100d72a4 */ /* 0x000fe4000f8e020d */
[----:B------:R-:W-:Y:S01]  /*43e0*/  UIMAD UR7, UR30, UR8, UR7 ;  /* 0x000000081e0772a4 */ /* 0x000fe2000f8e0207 */
[----:B------:R-:W-:Y:S02]  /*43f0*/  @!UP0 UMOV UR5, UR9 ;  /* 0x0000000900058c82 */ /* 0x000fe40008000000 */
[----:B------:R-:W-:Y:S02]  /*4400*/  UIMAD UR13, UR5, UR16, UR13 ;  /* 0x00000010050d72a4 */ /* 0x000fe4000f8e020d */
[----:B------:R-:W-:Y:S11]  /*4410*/  UIMAD UR7, UR6, UR30, UR7 ;  /* 0x0000001e060772a4 */ /* 0x000ff6000f8e0207 */
[----:B------:R-:W-:Y:S01]  /*4420*/  @!UPT UIADD3 URZ, UPT, UPT, URZ, URZ, URZ ;  /* 0x000000fffffff290 */ /* 0x000fe2000fffe0ff */
.L_x_77:
[----:B------:R-:W3:Y:S01]  /*4430*/  @!UP3 LDCU.128 UR20, c[0x0][0xb10] ;  /* 0x00016200ff14b7ac */ /* 0x000ee20008000c00 */
[----:B------:R-:W-:Y:S02]  /*4440*/  ISETP.NE.U32.AND P0, PT, RZ, UR26, PT ;  /* 0x0000001aff007c0c */ /* 0x000fe4000bf05070 */
[----:B------:R-:W-:Y:S02]  /*4450*/  SHF.L.U32 R2, R11, 0x1f, RZ ;  /* 0x0000001f0b027819 */ /* 0x000fe400000006ff */
[----:B------:R-:W-:Y:S01]  /*4460*/  ISETP.NE.AND.EX P0, PT, RZ, UR27, PT, P0 ;  /* 0x0000001bff007c0c */ /* 0x000fe2000bf05300 */
[----:B------:R-:W4:Y:S01]  /*4470*/  @!UP3 LDCU UR5, c[0x0][0xb0c] ;  /* 0x00016180ff05b7ac */ /* 0x000f220008000800 */
[----:B---3--:R-:W-:Y:S07]  /*4480*/  UIMAD.WIDE.U32 UR8, UR13, UR20, URZ ;  /* 0x000000140d0872a5 */ /* 0x008fee000f8e00ff */
[----:B------:R-:W-:Y:S01]  /*4490*/  @!UP3 UMOV UR4, UR9 ;  /* 0x000000090004bc82 */ /* 0x000fe20008000000 */
[----:B----4-:R-:W-:Y:S02]  /*44a0*/  @!UP3 UISETP.NE.AND UP0, UPT, UR5, 0x1, UPT ;  /* 0x000000010500b88c */ /* 0x010fe4000bf05270 */
[----:B------:R-:W-:Y:S02]  /*44b0*/  @!UP3 USHF.R.U32.HI UR4, URZ, UR21, UR4 ;  /* 0x00000015ff04b299 */ /* 0x000fe40008011604 */
[----:B------:R-:W-:Y:S02]  /*44c0*/  UIMAD.WIDE.U32 UR8, UR7, UR23, URZ ;  /* 0x00000017070872a5 */ /* 0x000fe4000f8e00ff */
[----:B------:R-:W-:Y:S02]  /*44d0*/  @!UP3 USEL UR10, UR13, UR4, !UP0 ;  /* 0x000000040d0ab287 */ /* 0x000fe4000c000000 */
[----:B------:R-:W-:Y:S03]  /*44e0*/  @!UP3 UISETP.NE.AND UP0, UPT, UR22, 0x1, UPT ;  /* 0x000000011600b88c */ /* 0x000fe6000bf05270 */
[----:B------:R-:W-:Y:S02]  /*44f0*/  @!UP3 UMOV UR6, UR9 ;  /* 0x000000090006bc82 */ /* 0x000fe40008000000 */
[----:B------:R-:W3:Y:S02]  /*4500*/  @!UP3 LDCU UR4, c[0x0][0xb20] ;  /* 0x00016400ff04b7ac */ /* 0x000ee40008000800 */
[----:B---3--:R-:W-:Y:S04]  /*4510*/  @!UP3 USHF.R.U32.HI UR6, URZ, UR4, UR6 ;  /* 0x00000004ff06b299 */ /* 0x008fe80008011606 */
[----:B------:R-:W-:Y:S04]  /*4520*/  @!UP3 USEL UR6, UR7, UR6, !UP0 ;  /* 0x000000060706b287 */ /* 0x000fe8000c000000 */
[----:B------:R-:W-:Y:S02]  /*4530*/  @!UP3 UIADD3 UR4, UPT, UPT, -UR10, UR6, URZ ;  /* 0x000000060a04b290 */ /* 0x000fe4000fffe1ff */
[----:B------:R-:W-:Y:S02]  /*4540*/  @!UP3 UIADD3 UR6, UPT, UPT, UR10, -UR6, URZ ;  /* 0x800000060a06b290 */ /* 0x000fe4000fffe0ff */
[----:B------:R-:W-:Y:S02]  /*4550*/  @!UP3 UIMAD UR13, UR4, UR5, UR13 ;  /* 0x00000005040db2a4 */ /* 0x000fe4000f8e020d */
[----:B------:R-:W-:Y:S01]  /*4560*/  @!UP3 UIMAD UR7, UR6, UR22, UR7 ;  /* 0x000000160607b2a4 */ /* 0x000fe2000f8e0207 */
[----:B------:R-:W-:Y:S11]  /*4570*/  BRA.U UP4, `(.L_x_78) ;  /* 0x0000000104107547 */ /* 0x000ff6000b800000 */
[----:B------:R-:W-:Y:S04]  /*4580*/  MOV R3, UR37 ;  /* 0x0000002500037c02 */ /* 0x000fe80008000f00 */
[----:B------:R-:W-:Y:S04]  /*4590*/  SHF.L.U32 R3, R3, 0x1f, RZ ;  /* 0x0000001f03037819 */ /* 0x000fe800000006ff */
[----:B------:R-:W3:Y:S02]  /*45a0*/  SYNCS.PHASECHK.TRANS64.TRYWAIT P1, [UR17+0x68], R3 ;  /* 0x00006803ff0075a7 */ /* 0x000ee40008021111 */
[----:B---3--:R-:W-:Y:S05]  /*45b0*/  @!P1 BRA `(.L_x_79) ;  /* 0x0000002800709947 */ /* 0x008fea0003800000 */
.L_x_78:
[----:B------:R-:W-:Y:S05]  /*45c0*/  BRA.U !UP6, `(.L_x_80) ;  /* 0x000000010e387547 */ /* 0x000fea000b800000 */
[----:B------:R-:W-:Y:S01]  /*45d0*/  UPLOP3.LUT UP1, UPT, UPT, UPT, UP5, 0x80, 0x8 ;  /* 0x000000000008789c */ /* 0x000fe20003f2f050 */
[----:B--2---:R-:W-:Y:S01]  /*45e0*/  HFMA2 R0, -RZ, RZ, 0, 5.9604644775390625e-08 ;  /* 0x00000001ff007431 */ /* 0x004fe200000001ff */
[----:B------:R-:W2:Y:S01]  /*45f0*/  LDCU.64 UR8, c[0x0][0x358] ;  /* 0x00006b00ff0877ac */ /* 0x000ea20008000a00 */
[----:B------:R-:W-:Y:S03]  /*4600*/  IMAD.MOV.U32 R80, RZ, RZ, 0x1 ;  /* 0x00000001ff507424 */ /* 0x000fe600078e00ff */
[----:B------:R-:W-:Y:S05]  /*4610*/  PLOP3.LUT P1, PT, PT, PT, UP1, 0x80, 0x8 ;  /* 0x000000000008781c */ /* 0x000fea0003f2f018 */
[----:B------:R-:W3:Y:S01]  /*4620*/  @UP1 LDCU.64 UR4, c[0x0][0x888] ;  /* 0x00011100ff0417ac */ /* 0x000ee20008000a00 */
[----:B------:R-:W-:Y:S07]  /*4630*/  @UP1 UIMAD UR6, UR36, UR26, URZ ;  /* 0x0000001a240612a4 */ /* 0x000fee000f8e02ff */
[----:B------:R-:W-:Y:S01]  /*4640*/  @!P1 PRMT R80, R0, 0x7610, R80 ;  /* 0x0000761000509816 */ /* 0x000fe20000000050 */
[----:B---3--:R-:W-:Y:S06]  /*4650*/  @UP1 UIMAD.WIDE UR4, UR6, 0x4, UR4 ;  /* 0x00000004060418a5 */ /* 0x008fec000f8e0204 */
[----:B------:R-:W-:Y:S01]  /*4660*/  IMAD.U32 R4, RZ, RZ, UR4 ;  /* 0x00000004ff047e24 */ /* 0x000fe2000f8e00ff */
[----:B------:R-:W-:Y:S04]  /*4670*/  MOV R5, UR5 ;  /* 0x0000000500057c02 */ /* 0x000fe80008000f00 */
[----:B------:R-:W3:Y:S01]  /*4680*/  @!UP1 LDCU UR4, c[0x0][0x880] ;  /* 0x00011000ff0497ac */ /* 0x000ee20008000800 */
[----:B--2--5:R4:W5:Y:S02]  /*4690*/  @P1 LDG.E R39, desc[UR8][R4.64] ;  /* 0x0000000804271981 */ /* 0x024964000c1e1900 */
[----:B---34-:R-:W-:Y:S07]  /*46a0*/  @!P1 IMAD.U32 R39, RZ, RZ, UR4 ;  /* 0x00000004ff279e24 */ /* 0x018fee000f8e00ff */
.L_x_80:
[----:B-----5:R-:W-:Y:S01]  /*46b0*/  @!P0 ISETP.EQ.AND P2, PT, R39, RZ, PT ;  /* 0x000000ff2700820c */ /* 0x020fe20003f42270 */
[----:B------:R-:W-:Y:S01]  /*46c0*/  @!UPT UIADD3 URZ, UPT, UPT, URZ, URZ, URZ ;  /* 0x000000fffffff290 */ /* 0x000fe2000fffe0ff */
[----:B------:R-:W-:Y:S11]  /*46d0*/  @!P0 BRA `(.L_x_81) ;  /* 0x0000000000148947 */ /* 0x000ff60003800000 */
[----:B------:R-:W-:Y:S02]  /*46e0*/  LOP3.LUT P0, RZ, R80, 0xff, RZ, 0xc0, !PT ;  /* 0x000000ff50ff7812 */ /* 0x000fe4000780c0ff */
[----:B------:R-:W-:Y:S04]  /*46f0*/  PLOP3.LUT P2, PT, PT, PT, UP1, 0x80, 0x8 ;  /* 0x000000000008781c */ /* 0x000fe80003f4f018 */
[----:B------:R-:W-:Y:S07]  /*4700*/  PLOP3.LUT P2, PT, P2, PT, PT, 0x8, 0x80 ;  /* 0x000000000080781c */ /* 0x000fee000174e170 */
[----:B------:R-:W-:Y:S11]  /*4710*/  @P0 ISETP.EQ.AND P2, PT, R39, RZ, PT ;  /* 0x000000ff2700020c */ /* 0x000ff60003f42270 */
[----:B------:R-:W-:Y:S02]  /*4720*/  @!UPT UIADD3 URZ, UPT, UPT, URZ, URZ, URZ ;  /* 0x000000fffffff290 */ /* 0x000fe4000fffe0ff */
.L_x_81:
[----:B------:R-:W3:Y:S01]  /*4730*/  SYNCS.PHASECHK.TRANS64.TRYWAIT P0, [UR17+0x58], R2 ;  /* 0x00005802ff0075a7 */ /* 0x000ee20008001111 */
[----:B------:R-:W-:Y:S02]  /*4740*/  ELECT P1, URZ, PT ;  /* 0x0000000000ff782f */ /* 0x000fe40003820000 */
[----:B------:R-:W-:Y:S01]  /*4750*/  IADD3 R10, PT, PT, R10, 0x1, RZ ;  /* 0x000000010a0a7810 */ /* 0x000fe20007ffe0ff */
[----:B---3--:R-:W-:Y:S10]  /*4760*/  @!P0 BRA `(.L_x_82) ;  /* 0x00000028001c8947 */ /* 0x008ff40003800000 */
.L_x_135:
[----:B------:R-:W-:Y:S01]  /*4770*/  PLOP3.LUT P1, PT, P2, P1, PT, 0xf2, 0x2f ;  /* 0x00000000002f781c */ /* 0x000fe20001723e72 */
[----:B------:R-:W-:Y:S01]  /*4780*/  UMOV UR18, 0x0 ;  /* 0x0000000000127882 */ /* 0x000fe20000000000 */
[----:B------:R-:W-:Y:S01]  /*4790*/  UMOV UR19, 0x10000000 ;  /* 0x1000000000137882 */ /* 0x000fe20000000000 */
[----:B------:R-:W-:Y:S01]  /*47a0*/  UMOV UR12, UR36 ;  /* 0x00000024000c7c82 */ /* 0x000fe20008000000 */
[----:B------:R-:W-:Y:S01]  /*47b0*/  LOP3.LUT R11, R11, 0x1, RZ, 0x3c, !PT ;  /* 0x000000010b0b7812 */ /* 0x000fe200078e3cff */
[----:B------:R-:W-:Y:S01]  /*47c0*/  UMOV UR36, UR25 ;  /* 0x0000001900247c82 */ /* 0x000fe20008000000 */
[----:B------:R-:W-:Y:S07]  /*47d0*/  UPLOP3.LUT UP4, UPT, UPT, UPT, UPT, 0x80, 0x8 ;  /* 0x000000000008789c */ /* 0x000fee0003f8f070 */
[----:B--2---:R-:W-:Y:S01]  /*47e0*/  @!P1 IADD3 R2, P0, PT, R12, 0x580, RZ ;  /* 0x000005800c029810 */ /* 0x004fe20007f1e0ff */
[----:B------:R-:W-:Y:S03]  /*47f0*/  VOTEU.ALL UP0, P1 ;  /* 0x0000000000ff7886 */ /* 0x000fe60000800000 */
[----:B------:R-:W-:Y:S01]  /*4800*/  @!P1 R2UR UR5, R2 ;  /* 0x00000000020592ca */ /* 0x000fe200000e0000 */
[----:B------:R-:W-:Y:S01]  /*4810*/  @!P1 IMAD.X R0, RZ, RZ, R13, P0 ;  /* 0x000000ffff009224 */ /* 0x000fe200000e060d */
[----:B------:R-:W-:Y:S01]  /*4820*/  @!UP0 USHF.L.U32 UR10, UR45, 0x6, URZ ;  /* 0x000000062d0a8899 */ /* 0x000fe200080006ff */
[----:B------:R-:W-:Y:S01]  /*4830*/  ISETP.NE.AND P0, PT, R10, 0x2, PT ;  /* 0x000000020a00780c */ /* 0x000fe20003f05270 */
[----:B------:R-:W-:Y:S02]  /*4840*/  @!UP0 USHF.L.U32 UR11, UR46, 0x6, URZ ;  /* 0x000000062e0b8899 */ /* 0x000fe400080006ff */
[----:B------:R-:W-:Y:S01]  /*4850*/  @!P1 R2UR UR4, R0 ;  /* 0x00000000000492ca */ /* 0x000fe200000e0000 */
[----:B------:R-:W-:Y:S01]  /*4860*/  @!UP0 UIADD3 UR8, UPT, UPT, UR17, 0x200, URZ ;  /* 0x0000020011088890 */ /* 0x000fe2000fffe0ff */
[----:B------:R-:W-:Y:S01]  /*4870*/  SEL R0, RZ, 0x1, P0 ;  /* 0x00000001ff007807 */ /* 0x000fe20000000000 */
[----:B------:R-:W-:Y:S01]  /*4880*/  @!UP0 UIADD3 UR9, UPT, UPT, UR17, 0x50, URZ ;  /* 0x0000005011098890 */ /* 0x000fe2000fffe0ff */
[----:B------:R-:W-:Y:S01]  /*4890*/  SEL R10, R10, RZ, P0 ;  /* 0x000000ff0a0a7207 */ /* 0x000fe20000000000 */
[----:B------:R-:W-:Y:S01]  /*48a0*/  VOTEU.ALL UP0, P1 ;  /* 0x0000000000ff7886 */ /* 0x000fe20000800000 */
[----:B------:R-:W-:Y:S01]  /*48b0*/  LOP3.LUT R9, R9, R0, RZ, 0x3c, !PT ;  /* 0x0000000009097212 */ /* 0x000fe200078e3cff */
[----:B------:R-:W-:Y:S01]  /*48c0*/  IMAD.U32 R2, RZ, RZ, UR5 ;  /* 0x00000005ff027e24 */ /* 0x000fe2000f8e00ff */
[----:B------:R-:W-:Y:S02]  /*48d0*/  UIADD3 UR45, UPT, UPT, UR7, UR57, URZ ;  /* 0x00000039072d7290 */ /* 0x000fe4000fffe0ff */
[----:B------:R-:W-:Y:S03]  /*48e0*/  UIADD3 UR46, UPT, UPT, UR13, UR60, URZ ;  /* 0x0000003c0d2e7290 */ /* 0x000fe6000fffe0ff */
[----:B------:R-:W-:Y:S01]  /*48f0*/  IMAD.U32 R3, RZ, RZ, UR4 ;  /* 0x00000004ff037e24 */ /* 0x000fe2000f8e00ff */
[----:B------:R-:W-:Y:S04]  /*4900*/  @!P1 R2UR UR4, R2 ;  /* 0x00000000020492ca */ /* 0x000fe800000e0000 */
[----:B------:R-:W-:Y:S11]  /*4910*/  @!P1 R2UR UR5, R3 ;  /* 0x00000000030592ca */ /* 0x000ff600000e0000 */
[----:B------:R-:W-:Y:S02]  /*4920*/  @!UPT UIADD3 URZ, UPT, UPT, URZ, URZ, URZ ;  /* 0x000000fffffff290 */ /* 0x000fe4000fffe0ff */
[----:B------:R2:W-:Y:S01]  /*4930*/  @!UP0 UTMALDG.3D [UR8], [UR4], desc[UR18] ;  /* 0x00001208040085b4 */ /* 0x0005e20008011000 */
[----:B------:R2:W-:Y:S01]  /*4940*/  @!P1 SYNCS.ARRIVE.TRANS64.RED.A0TR RZ, [UR17+0x50], R8 ;  /* 0x00005008ffff99a7 */ /* 0x0005e20008300411 */
[----:B------:R-:W-:Y:S01]  /*4950*/  SYNCS.ARRIVE.TRANS64.RED.A1T0 RZ, [UR48], RZ ;  /* 0x000000ffffff79a7 */ /* 0x000fe20008100430 */
[----:B------:R-:W-:Y:S05]  /*4960*/  BRA.U UP2, `(.L_x_83) ;  /* 0xfffffff502747547 */ /* 0x000fea000b83ffff */
[----:B------:R-:W-:Y:S07]  /*4970*/  MOV R0, UR17 ;  /* 0x0000001100007c02 */ /* 0x000fee0008000f00 */
.L_x_84:
[----:B---3--:R-:W-:-:S04]  /*4980*/  SHF.L.U32 R2, R11, 0x1f, RZ ;  /* 0x0000001f0b027819 */ /* 0x008fc800000006ff */
[----:B------:R3:W4:Y:S03]  /*4990*/  SYNCS.PHASECHK.TRANS64.TRYWAIT P0, [R0+URZ+0x58], R2 ;  /* 0x00005802000075a7 */ /* 0x00072600080011ff */
[----:B----4-:R-:W-:Y:S05]  /*49a0*/  @!P0 NANOSLEEP.SYNCS 0x989680 ;  /* 0x009896800000895d */ /* 0x010fea0003900000 */
[----:B------:R-:W4:Y:S02]  /*49b0*/  @!P0 SYNCS.PHASECHK.TRANS64 P0, [R0+URZ+0x58], R2 ;  /* 0x00005802000085a7 */ /* 0x000f2400080010ff */
[----:B-12-4-:R-:W-:Y:S05]  /*49c0*/  @P0 EXIT ;  /* 0x000000000000094d */ /* 0x016fea0003800000 */
[----:B------:R-:W-:Y:S05]  /*49d0*/  BRA `(.L_x_84) ;  /* 0xfffffffc00e87947 */ /* 0x000fea000383ffff */
.L_x_75:
[----:B------:R-:W-:-:S06]  /*49e0*/  UISETP.GE.AND UP0, UPT, UR18, 0x4, UPT ;  /* 0x000000041200788c */ /* 0x000fcc000bf06270 */
[----:B------:R-:W-:-:S13]  /*49f0*/  PLOP3.LUT P0, PT, PT, PT, UP0, 0x80, 0x8 ;  /* 0x000000000008781c */ /* 0x000fda0003f0f008 */
[----:B-1----:R-:W-:Y:S05]  /*4a00*/  @!P0 EXIT ;  /* 0x000000000000894d */ /* 0x002fea0003800000 */
[----:B------:R-:W-:Y:S01]  /*4a10*/  BAR.SYNC.DEFER_BLOCKING 0x6, 0xa0 ;  /* 0x0182800000007b1d */ /* 0x000fe20000010000 */
[C---:B------:R-:W-:Y:S01]  /*4a20*/  IMAD.SHL.U32 R7, R69.reuse, 0x40, RZ ;  /* 0x0000004045077824 */ /* 0x040fe200078e00ff */
[----:B------:R-:W-:Y:S01]  /*4a30*/  CS2R R84, SRZ ;  /* 0x0000000000547805 */ /* 0x000fe2000001ff00 */
[C---:B------:R-:W-:Y:S01]  /*4a40*/  IMAD.SHL.U32 R4, R69.reuse, 0x20, RZ ;  /* 0x0000002045047824 */ /* 0x040fe200078e00ff */
[----:B------:R-:W-:Y:S01]  /*4a50*/  CS2R R82, SRZ ;  /* 0x0000000000527805 */ /* 0x000fe2000001ff00 */
[----:B------:R-:W-:Y:S01]  /*4a60*/  IMAD.SHL.U32 R5, R69, 0x8, RZ ;  /* 0x0000000845057824 */ /* 0x000fe200078e00ff */
[----:B------:R-:W-:Y:S01]  /*4a70*/  UMOV UR44, 0x400 ;  /* 0x00000400002c7882 */ /* 0x000fe20000000000 */
[----:B------:R-:W-:Y:S01]  /*4a80*/  LOP3.LUT R6, R7, 0x180, RZ, 0xc0, !PT ;  /* 0x0000018007067812 */ /* 0x000fe200078ec0ff */
[----:B------:R-:W-:Y:S01]  /*4a90*/  ULEA UR44, UR48, UR44, 0x18 ;  /* 0x0000002c302c7291 */ /* 0x000fe2000f8ec0ff */
[----:B------:R-:W-:Y:S01]  /*4aa0*/  LOP3.LUT R4, R4, 0xc00, RZ, 0xc0, !PT ;  /* 0x00000c0004047812 */ /* 0x000fe200078ec0ff */
[----:B------:R-:W1:Y:S01]  /*4ab0*/  LDC.64 R74, c[0x0][0x888] ;  /* 0x00022200ff4a7b82 */ /* 0x000e620000000a00 */
[----:B------:R-:W-:Y:S01]  /*4ac0*/  LOP3.LUT R5, R6, 0x30, R5, 0xf8, !PT ;  /* 0x0000003006057812 */ /* 0x000fe200078ef805 */
[C---:B------:R-:W-:Y:S01]  /*4ad0*/  IMAD.SHL.U32 R6, R69.reuse, 0x2, RZ ;  /* 0x0000000245067824 */ /* 0x040fe200078e00ff */
[--C-:B------:R-:W-:Y:S01]  /*4ae0*/  LOP3.LUT R4, R4, 0x40, R7.reuse, 0xf8, !PT ;  /* 0x0000004004047812 */ /* 0x100fe200078ef807 */
[C---:B------:R-:W-:Y:S01]  /*4af0*/  IMAD.U32 R37, R69.reuse, 0x10000, RZ ;  /* 0x0001000045257824 */ /* 0x040fe200078e00ff */
[----:B------:R-:W-:Y:S01]  /*4b00*/  UIADD3 UR4, UPT, UPT, UR44, 0x1200, URZ ;  /* 0x000012002c047890 */ /* 0x000fe2000fffe0ff */
[----:B------:R-:W-:Y:S01]  /*4b10*/  IMAD.SHL.U32 R78, R69, 0x10, RZ ;  /* 0x00000010454e7824 */ /* 0x000fe200078e00ff */
[----:B------:R-:W-:Y:S01]  /*4b20*/  LOP3.LUT R5, R5, 0x20, R6, 0x78, !PT ;  /* 0x0000002005057812 */ /* 0x000fe200078e7806 */
[----:B------:R-:W2:Y:S01]  /*4b30*/  LDC.64 R76, c[0x0][0x890] ;  /* 0x00022400ff4c7b82 */ /* 0x000ea20000000a00 */
[----:B------:R-:W-:Y:S01]  /*4b40*/  LOP3.LUT R4, R4, 0x200, R7, 0xf8, !PT ;  /* 0x0000020004047812 */ /* 0x000fe200078ef807 */
[----:B------:R-:W-:Y:S01]  /*4b50*/  IMAD.MOV.U32 R36, RZ, RZ, RZ ;  /* 0x000000ffff247224 */ /* 0x000fe200078e00ff */
[----:B------:R-:W-:Y:S01]  /*4b60*/  LOP3.LUT R37, R37, 0x600000, RZ, 0xc0, !PT ;  /* 0x0060000025257812 */ /* 0x000fe200078ec0ff */
[----:B------:R-:W-:Y:S01]  /*4b70*/  IMAD.U32 R86, RZ, RZ, UR4 ;  /* 0x00000004ff567e24 */ /* 0x000fe2000f8e00ff */
[----:B------:R-:W-:Y:S01]  /*4b80*/  LOP3.LUT R79, R4, R5, RZ, 0xfc, !PT ;  /* 0x00000005044f7212 */ /* 0x000fe200078efcff */
[----:B------:R-:W3:Y:S01]  /*4b90*/  LDS R0, [UR44+0x120] ;  /* 0x0001202cff007984 */ /* 0x000ee20008000800 */
[----:B------:R-:W-:Y:S01]  /*4ba0*/  LOP3.LUT R78, R78, 0x20, RZ, 0xc0, !PT ;  /* 0x000000204e4e7812 */ /* 0x000fe200078ec0ff */
[----:B------:R-:W4:Y:S01]  /*4bb0*/  LDC.64 R72, c[0x0][0x8b0] ;  /* 0x00022c00ff487b82 */ /* 0x000f220000000a00 */
[----:B------:R-:W1:Y:S01]  /*4bc0*/  LDCU UR50, c[0x0][0x370] ;  /* 0x00006e00ff3277ac */ /* 0x000e620008000800 */
[----:B------:R-:W-:Y:S01]  /*4bd0*/  VIADD R4, R79, UR44 ;  /* 0x0000002c4f047c36 */ /* 0x000fe20008000000 */
[----:B------:R-:W1:Y:S04]  /*4be0*/  LDCU.64 UR62, c[0x0][0x348] ;  /* 0x00006900ff3e77ac */ /* 0x000e680008000a00 */
[----:B------:R-:W-:Y:S01]  /*4bf0*/  IADD3 R78, PT, PT, -R78, 0x200, R4 ;  /* 0x000002004e4e7810 */ /* 0x000fe20007ffe104 */
[----:B------:R-:W1:Y:S01]  /*4c00*/  LDC.64 R70, c[0x0][0x8a8] ;  /* 0x00022a00ff467b82 */ /* 0x000e620000000a00 */
[----:B------:R-:W1:Y:S01]  /*4c10*/  LDCU UR43, c[0x0][0xb0c] ;  /* 0x00016180ff2b77ac */ /* 0x000e620008000800 */
[----:B------:R-:W1:Y:S01]  /*4c20*/  LDCU UR39, c[0x0][0xb30] ;  /* 0x00016600ff2777ac */ /* 0x000e620008000800 */
[----:B------:R-:W1:Y:S01]  /*4c30*/  LDCU.64 UR58, c[0x0][0x888] ;  /* 0x00011100ff3a77ac */ /* 0x000e620008000a00 */
[----:B------:R-:W1:Y:S01]  /*4c40*/  LDCU.64 UR40, c[0x0][0xb28] ;  /* 0x00016500ff2877ac */ /* 0x000e620008000a00 */
[----:B------:R-:W1:Y:S01]  /*4c50*/  LDCU.128 UR52, c[0x0][0xb10] ;  /* 0x00016200ff3477ac */ /* 0x000e620008000c00 */
[----:B------:R-:W1:Y:S01]  /*4c60*/  LDCU UR49, c[0x0][0x374] ;  /* 0x00006e80ff3177ac */ /* 0x000e620008000800 */
[----:B------:R-:W-:Y:S01]  /*4c70*/  UIADD3 UR56, UPT, UPT, UR44, 0x200, URZ ;  /* 0x000002002c387890 */ /* 0x000fe2000fffe0ff */
[----:B---3--:R-:W-:-:S11]  /*4c80*/  IMAD.IADD R37, R0, 0x1, R37 ;  /* 0x0000000100257824 */ /* 0x008fd600078e0225 */
.L_x_102:
[----:B------:R-:W-:Y:S02]  /*4c90*/  LEA R3, R82, UR44, 0x3 ;  /* 0x0000002c52037c11 */ /* 0x000fe4000f8e18ff */
[----:B------:R-:W-:Y:S02]  /*4ca0*/  SHF.L.U32 R0, R84, 0x1f, RZ ;  /* 0x0000001f54007819 */ /* 0x000fe400000006ff */
[----:B-1----:R-:W-:Y:S02]  /*4cb0*/  LEA R4, R82, UR44, 0x4 ;  /* 0x0000002c52047c11 */ /* 0x002fe4000f8e20ff */
[----:B------:R-:W3:Y:S02]  /*4cc0*/  SYNCS.PHASECHK.TRANS64.TRYWAIT P0, [R3+URZ+0x70], R0 ;  /* 0x00007000030075a7 */ /* 0x000ee400080011ff */
[----:B--23--:R-:W-:Y:S05]  /*4cd0*/  @!P0 BRA `(.L_x_85) ;  /* 0x0000002000d88947 */ /* 0x00cfea0003800000 */
.L_x_136:
[----:B------:R-:W1:Y:S01]  /*4ce0*/  LDS.128 R4, [R4+0x100] ;  /* 0x0001000004047984 */ /* 0x000e620000000c00 */
[----:B------:R-:W-:Y:S01]  /*4cf0*/  UISETP.GE.AND UP0, UPT, UR42, 0x1, UPT ;  /* 0x000000012a00788c */ /* 0x000fe2000bf06270 */
[----:B------:R-:W-:Y:S01]  /*4d00*/  @!PT LDS RZ, [RZ] ;  /* 0x00000000fffff984 */ /* 0x000fe20000000800 */
[----:B------:R-:W-:Y:S01]  /*4d10*/  @!PT LDS RZ, [RZ] ;  /* 0x00000000fffff984 */ /* 0x000fe20000000800 */
[----:B------:R-:W-:Y:S01]  /*4d20*/  @!PT LDS RZ, [RZ] ;  /* 0x00000000fffff984 */ /* 0x000fe20000000800 */
[----:B------:R-:W-:Y:S01]  /*4d30*/  @!PT LDS RZ, [RZ] ;  /* 0x00000000fffff984 */ /* 0x000fe20000000800 */
[----:B------:R2:W-:Y:S06]  /*4d40*/  MEMBAR.ALL.CTA ;  /* 0x0000000000007992 */ /* 0x0005ec0000008000 */
[----:B--2---:R-:W2:Y:S01]  /*4d50*/  FENCE.VIEW.ASYNC.S ;  /* 0x00000000000073c6 */ /* 0x004ea20000000000 */
[----:B-1----:R-:W-:Y:S11]  /*4d60*/  LOP3.LUT P0, RZ, R6, 0x1, RZ, 0xc0, !PT ;  /* 0x0000000106ff7812 */ /* 0x002ff6000780c0ff */
[----:B------:R-:W-:Y:S02]  /*4d70*/  @!UPT UIADD3 URZ, UPT, UPT, URZ, URZ, URZ ;  /* 0x000000fffffff290 */ /* 0x000fe4000fffe0ff */
[----:B--2---:R-:W-:Y:S01]  /*4d80*/  VOTEU.ANY UP1, P0 ;  /* 0x0000000000ff7886 */ /* 0x004fe20000020100 */
[----:B------:R-:W-:Y:S01]  /*4d90*/  PLOP3.LUT P0, PT, PT, PT, UP1, 0x80, 0x8 ;  /* 0x000000000008781c */ /* 0x000fe20003f0f018 */
[----:B------:R-:W-:Y:S11]  /*4da0*/  UP2UR UR47, UPR, URZ, 0x2 ;  /* 0x00000002ff2f7883 */ /* 0x000ff60008000000 */
[----:B------:R-:W-:Y:S01]  /*4db0*/  @!UPT UIADD3 URZ, UPT, UPT, URZ, URZ, URZ ;  /* 0x000000fffffff290 */ /* 0x000fe2000fffe0ff */
[----:B---3--:R-:W-:Y:S02]  /*4dc0*/  @P0 SHF.R.U32.HI R0, RZ, 0x10, R5 ;  /* 0x00000010ff000819 */ /* 0x008fe40000011605 */
        /* <DEDUP_REMOVED lines=12> */
[----:B------:R-:W2:Y:S01]  /*4e90*/  LDCU UR12, c[0x0][0xb20] ;  /* 0x00016400ff0c77ac */ /* 0x000ea20008000800 */
[----:B------:R-:W-:Y:S02]  /*4ea0*/  UIMAD.WIDE.U32 UR4, UR49, UR55, URZ ;  /* 0x00000037310472a5 */ /* 0x000fe4000f8e00ff */
[----:B------:R-:W-:Y:S02]  /*4eb0*/  UIMAD.WIDE.U32 UR6, UR50, UR52, URZ ;  /* 0x00000034320672a5 */ /* 0x000fe4000f8e00ff */
[----:B------:R-:W-:Y:S02]  /*4ec0*/  UISETP.NE.AND UP0, UPT, UR54, 0x1, UPT ;  /* 0x000000013600788c */ /* 0x000fe4000bf05270 */
[----:B------:R-:W-:Y:S02]  /*4ed0*/  UIMAD.WIDE.U32 UR8, UR37, UR55, URZ ;  /* 0x00000037250872a5 */ /* 0x000fe4000f8e00ff */
[----:B------:R-:W-:Y:S02]  /*4ee0*/  UIMAD.WIDE.U32 UR10, UR38, UR52, URZ ;  /* 0x00000034260a72a5 */ /* 0x000fe4000f8e00ff */
[----:B------:R-:W-:Y:S02]  /*4ef0*/  UISETP.NE.AND UP1, UPT, UR43, 0x1, UPT ;  /* 0x000000012b00788c */ /* 0x000fe4000bf25270 */
[----:B------:R-:W-:Y:S01]  /*4f00*/  UISETP.NE.AND UP2, UPT, UR42, 0x1, UPT ;  /* 0x000000012a00788c */ /* 0x000fe2000bf45270 */
[----:B------:R-:W-:Y:S02]  /*4f10*/  UMOV UR4, UR5 ;  /* 0x0000000500047c82 */ /* 0x000fe40008000000 */
[----:B--2---:R-:W-:Y:S03]  /*4f20*/  USHF.R.U32.HI UR5, URZ, UR12, UR4 ;  /* 0x0000000cff057299 */ /* 0x004fe60008011604 */
[----:B------:R-:W-:Y:S02]  /*4f30*/  UMOV UR4, UR7 ;  /* 0x0000000700047c82 */ /* 0x000fe40008000000 */
[----:B------:R-:W-:Y:S02]  /*4f40*/  USHF.R.U32.HI UR7, URZ, UR53, UR4 ;  /* 0x00000035ff077299 */ /* 0x000fe40008011604 */
[----:B------:R-:W-:Y:S02]  /*4f50*/  USEL UR4, UR49, UR5, !UP0 ;  /* 0x0000000531047287 */ /* 0x000fe4000c000000 */
[----:B------:R-:W-:Y:S01]  /*4f60*/  USEL UR7, UR50, UR7, !UP1 ;  /* 0x0000000732077287 */ /* 0x000fe2000c800000 */
[----:B------:R-:W-:Y:S01]  /*4f70*/  UMOV UR5, UR9 ;  /* 0x0000000900057c82 */ /* 0x000fe20008000000 */
[----:B------:R-:W-:Y:S02]  /*4f80*/  UIMAD.WIDE.U32 UR8, UR4, UR40, URZ ;  /* 0x00000028040872a5 */ /* 0x000fe4000f8e00ff */
[----:B------:R-:W-:Y:S03]  /*4f90*/  USHF.R.U32.HI UR6, URZ, UR12, UR5 ;  /* 0x0000000cff067299 */ /* 0x000fe60008011605 */
[----:B------:R-:W-:Y:S01]  /*4fa0*/  UMOV UR5, UR11 ;  /* 0x0000000b00057c82 */ /* 0x000fe20008000000 */
[----:B------:R-:W-:Y:S02]  /*4fb0*/  UIMAD.WIDE.U32 UR10, UR7, UR40, URZ ;  /* 0x00000028070a72a5 */ /* 0x000fe4000f8e00ff */
[----:B------:R-:W-:Y:S02]  /*4fc0*/  USHF.R.U32.HI UR12, URZ, UR53, UR5 ;  /* 0x00000035ff0c7299 */ /* 0x000fe40008011605 */
[----:B------:R-:W-:Y:S01]  /*4fd0*/  USEL UR6, UR37, UR6, !UP0 ;  /* 0x0000000625067287 */ /* 0x000fe2000c000000 */
[----:B------:R-:W-:Y:S02]  /*4fe0*/  UMOV UR5, UR9 ;  /* 0x0000000900057c82 */ /* 0x000fe40008000000 */
[----:B------:R-:W-:Y:S01]  /*4ff0*/  UMOV UR10, UR11 ;  /* 0x0000000b000a7c82 */ /* 0x000fe20008000000 */
[----:B------:R-:W-:Y:S02]  /*5000*/  @UP2 USHF.R.U32.HI UR4, URZ, UR41, UR5 ;  /* 0x00000029ff042299 */ /* 0x000fe40008011605 */
[----:B------:R-:W-:Y:S02]  /*5010*/  @UP2 USHF.R.U32.HI UR7, URZ, UR41, UR10 ;  /* 0x00000029ff072299 */ /* 0x000fe4000801160a */
[----:B------:R-:W-:Y:S02]  /*5020*/  UIMAD UR4, UR42, UR4, URZ ;  /* 0x000000042a0472a4 */ /* 0x000fe4000f8e02ff */
[----:B------:R-:W-:Y:S02]  /*5030*/  UIMAD.WIDE.U32 UR10, UR6, UR40, URZ ;  /* 0x00000028060a72a5 */ /* 0x000fe4000f8e00ff */
[----:B------:R-:W-:Y:S02]  /*5040*/  USEL UR5, UR38, UR12, !UP1 ;  /* 0x0000000c26057287 */ /* 0x000fe4000c800000 */
[----:B------:R-:W-:Y:S02]  /*5050*/  UIMAD UR8, UR42, UR7, URZ ;  /* 0x000000072a0872a4 */ /* 0x000fe4000f8e02ff */
[----:B------:R-:W-:Y:S03]  /*5060*/  UISETP.GE.AND UP0, UPT, UR6, UR4, UPT ;  /* 0x000000040600728c */ /* 0x000fe6000bf06270 */
[----:B------:R-:W-:Y:S01]  /*5070*/  UMOV UR4, UR11 ;  /* 0x0000000b00047c82 */ /* 0x000fe20008000000 */
[----:B------:R-:W-:Y:S02]  /*5080*/  UISETP.GE.OR UP0, UPT, UR5, UR8, UP0 ;  /* 0x000000080500728c */ /* 0x000fe40008706670 */
[----:B------:R-:W-:Y:S02]  /*5090*/  USHF.R.U32.HI UR4, URZ, UR41, UR4 ;  /* 0x00000029ff047299 */ /* 0x000fe40008011604 */
[----:B------:R-:W-:Y:S02]  /*50a0*/  UIMAD.WIDE.U32 UR8, UR5, UR40, URZ ;  /* 0x00000028050872a5 */ /* 0x000fe4000f8e00ff */
[----:B------:R-:W-:Y:S02]  /*50b0*/  USEL UR11, UR6, UR4, !UP2 ;  /* 0x00000004060b7287 */ /* 0x000fe4000d000000 */
[----:B------:R-:W-:Y:S02]  /*50c0*/  UIADD3 UR8, UPT, UPT, -UR5, URZ, URZ ;  /* 0x000000ff05087290 */ /* 0x000fe4000fffe1ff */
[----:B------:R-:W-:Y:S01]  /*50d0*/  UIADD3 UR10, UPT, UPT, -UR11, URZ, URZ ;  /* 0x000000ff0b0a7290 */ /* 0x000fe2000fffe1ff */
[----:B------:R-:W-:Y:S01]  /*50e0*/  @!UP0 UMOV UR4, UR9 ;  /* 0x0000000900048c82 */ /* 0x000fe20008000000 */
[----:B------:R-:W-:Y:S02]  /*50f0*/  UIADD3 UR9, UPT, UPT, -UR6, URZ, URZ ;  /* 0x000000ff06097290 */ /* 0x000fe4000fffe1ff */
[----:B------:R-:W-:Y:S02]  /*5100*/  @!UP0 USHF.R.U32.HI UR4, URZ, UR41, UR4 ;  /* 0x00000029ff048299 */ /* 0x000fe40008011604 */
[----:B------:R-:W-:Y:S02]  /*5110*/  UIMAD UR10, UR42, UR10, UR6 ;  /* 0x0000000a2a0a72a4 */ /* 0x000fe4000f8e0206 */
[----:B------:R-:W-:Y:S04]  /*5120*/  @!UP0 USEL UR4, UR5, UR4, !UP2 ;  /* 0x0000000405048287 */ /* 0x000fe8000d000000 */
[----:B------:R-:W-:Y:S02]  /*5130*/  @!UP0 UIMAD UR10, UR7, UR10, UR4 ;  /* 0x0000000a070a82a4 */ /* 0x000fe4000f8e0204 */
[----:B------:R-:W-:Y:S02]  /*5140*/  @!UP0 UIADD3 UR11, UPT, UPT, UR11, -UR4, URZ ;  /* 0x800000040b0b8290 */ /* 0x000fe4000fffe0ff */
[----:B------:R-:W-:Y:S02]  /*5150*/  UIMAD UR7, UR43, UR8, UR38 ;  /* 0x000000082b0772a4 */ /* 0x000fe4000f8e0226 */
[----:B------:R-:W-:Y:S02]  /*5160*/  @!UP0 UIMAD UR6, UR11, UR42, UR5 ;  /* 0x0000002a0b0682a4 */ /* 0x000fe4000f8e0205 */
[----:B------:R-:W-:Y:S01]  /*5170*/  UIMAD UR4, UR54, UR9, UR37 ;  /* 0x00000009360472a4 */ /* 0x000fe2000f8e0225 */
[----:B------:R-:W-:Y:S02]  /*5180*/  @!UP0 UMOV UR5, UR10 ;  /* 0x0000000a00058c82 */ /* 0x000fe40008000000 */
[----:B------:R-:W-:Y:S02]  /*5190*/  UIMAD UR38, UR5, UR43, UR7 ;  /* 0x0000002b052672a4 */ /* 0x000fe4000f8e0207 */
[----:B------:R-:W-:Y:S11]  /*51a0*/  UIMAD UR37, UR6, UR54, UR4 ;  /* 0x00000036062572a4 */ /* 0x000ff6000f8e0204 */
[----:B------:R-:W-:Y:S01]  /*51b0*/  @!UPT UIADD3 URZ, UPT, UPT, URZ, URZ, URZ ;  /* 0x000000fffffff290 */ /* 0x000fe2000fffe0ff */
.L_x_86:
[----:B------:R-:W-:Y:S01]  /*51c0*/  UISETP.NE.AND UP0, UPT, UR39, 0x1, UPT ;  /* 0x000000012700788c */ /* 0x000fe2000bf05270 */
[----:B------:R-:W-:Y:S10]  /*51d0*/  IADD3 R82, PT, PT, R82, 0x1, RZ ;  /* 0x0000000152527810 */ /* 0x000ff40007ffe0ff */
[----:B------:R-:W2:Y:S01]  /*51e0*/  @!UP0 LDCU.128 UR12, c[0x0][0xb10] ;  /* 0x00016200ff0c87ac */ /* 0x000ea20008000c00 */
[----:B------:R-:W3:Y:S01]  /*51f0*/  @!UP0 LDCU UR5, c[0x0][0xb0c] ;  /* 0x00016180ff0587ac */ /* 0x000ee20008000800 */
[----:B------:R-:W4:Y:S01]  /*5200*/  @!UP0 LDCU UR10, c[0x0][0xb20] ;  /* 0x00016400ff0a87ac */ /* 0x000f220008000800 */
[----:B--2---:R-:W-:Y:S02]  /*5210*/  UIMAD.WIDE.U32 UR8, UR38, UR12, URZ ;  /* 0x0000000c260872a5 */ /* 0x004fe4000f8e00ff */
[----:B------:R-:W-:Y:S02]  /*5220*/  UIMAD.WIDE.U32 UR6, UR37, UR15, URZ ;  /* 0x0000000f250672a5 */ /* 0x000fe4000f8e00ff */
[----:B------:R-:W-:Y:S03]  /*5230*/  @!UP0 UISETP.NE.AND UP1, UPT, UR14, 0x1, UPT ;  /* 0x000000010e00888c */ /* 0x000fe6000bf25270 */
[----:B------:R-:W-:Y:S01]  /*5240*/  @!UP0 UMOV UR4, UR9 ;  /* 0x0000000900048c82 */ /* 0x000fe20008000000 */
[----:B---3--:R-:W-:Y:S02]  /*5250*/  @!UP0 UISETP.NE.AND UP2, UPT, UR5, 0x1, UPT ;  /* 0x000000010500888c */ /* 0x008fe4000bf45270 */
[----:B------:R-:W-:Y:S01]  /*5260*/  @!UP0 USHF.R.U32.HI UR4, URZ, UR13, UR4 ;  /* 0x0000000dff048299 */ /* 0x000fe20008011604 */
[----:B------:R-:W-:Y:S02]  /*5270*/  @!UP0 UMOV UR6, UR7 ;  /* 0x0000000700068c82 */ /* 0x000fe40008000000 */
[----:B----4-:R-:W-:Y:S02]  /*5280*/  @!UP0 USHF.R.U32.HI UR6, URZ, UR10, UR6 ;  /* 0x0000000aff068299 */ /* 0x010fe40008011606 */
[----:B------:R-:W-:Y:S02]  /*5290*/  @!UP0 USEL UR7, UR38, UR4, !UP2 ;  /* 0x0000000426078287 */ /* 0x000fe4000d000000 */
[----:B------:R-:W-:Y:S04]  /*52a0*/  @!UP0 USEL UR6, UR37, UR6, !UP1 ;  /* 0x0000000625068287 */ /* 0x000fe8000c800000 */
[----:B------:R-:W-:Y:S02]  /*52b0*/  @!UP0 UIADD3 UR4, UPT, UPT, -UR7, UR6, URZ ;  /* 0x0000000607048290 */ /* 0x000fe4000fffe1ff */
[----:B------:R-:W-:Y:S02]  /*52c0*/  @!UP0 UIADD3 UR6, UPT, UPT, UR7, -UR6, URZ ;  /* 0x8000000607068290 */ /* 0x000fe4000fffe0ff */
[----:B------:R-:W-:Y:S02]  /*52d0*/  @!UP0 UIMAD UR38, UR4, UR5, UR38 ;  /* 0x00000005042682a4 */ /* 0x000fe4000f8e0226 */
[----:B------:R-:W-:Y:S02]  /*52e0*/  @!UP0 UIMAD UR37, UR6, UR14, UR37 ;  /* 0x0000000e062582a4 */ /* 0x000fe4000f8e0225 */
[----:B------:R-:W-:Y:S09]  /*52f0*/  ULOP3.LUT UP0, URZ, UR56, 0x1b0, URZ, 0xc0, !UPT ;  /* 0x000001b038ff7892 */ /* 0x000ff2000f80c0ff */
[----:B------:R-:W-:Y:S05]  /*5300*/  BRA.U !UP0, `(.L_x_87) ;  /* 0x0000000108407547 */ /* 0x000fea000b800000 */
[----:B------:R-:W2:Y:S01]  /*5310*/  LDCU.64 UR8, c[0x4][0x80] ;  /* 0x01001000ff0877ac */ /* 0x000ea20008000a00 */
[----:B------:R-:W-:Y:S01]  /*5320*/  MOV R3, 0x0 ;  /* 0x0000000000037802 */ /* 0x000fe20000000f00 */
[----:B------:R-:W-:Y:S02]  /*5330*/  HFMA2 R12, -RZ, RZ, 0, 5.9604644775390625e-08 ;  /* 0x00000001ff0c7431 */ /* 0x000fe400000001ff */
[----:B------:R-:W-:Y:S02]  /*5340*/  IMAD.MOV.U32 R8, RZ, RZ, 0x70 ;  /* 0x00000070ff087424 */ /* 0x000fe400078e00ff */
[----:B------:R-:W-:Y:S01]  /*5350*/  IMAD.MOV.U32 R13, RZ, RZ, RZ ;  /* 0x000000ffff0d7224 */ /* 0x000fe200078e00ff */
[----:B------:R-:W3:Y:S01]  /*5360*/  LDCU.64 UR6, c[0x4][0x88] ;  /* 0x01001100ff0677ac */ /* 0x000ee20008000a00 */
[----:B------:R-:W4:Y:S01]  /*5370*/  LDC.64 R2, c[0x4][R3] ;  /* 0x0100000003027b82 */ /* 0x000f220000000a00 */
[----:B------:R-:W1:Y:S01]  /*5380*/  LDCU.64 UR4, c[0x4][0x8] ;  /* 0x01000100ff0477ac */ /* 0x000e620008000a00 */
[----:B--2---:R-:W-:Y:S01]  /*5390*/  MOV R5, UR9 ;  /* 0x0000000900057c02 */ /* 0x004fe20008000f00 */
[----:B------:R-:W-:Y:S01]  /*53a0*/  IMAD.U32 R4, RZ, RZ, UR8 ;  /* 0x00000008ff047e24 */ /* 0x000fe2000f8e00ff */
[----:B---3--:R-:W-:Y:S01]  /*53b0*/  MOV R7, UR7 ;  /* 0x0000000700077c02 */ /* 0x008fe20008000f00 */
[----:B------:R-:W-:Y:S01]  /*53c0*/  IMAD.U32 R6, RZ, RZ, UR6 ;  /* 0x00000006ff067e24 */ /* 0x000fe2000f8e00ff */
[----:B-1----:R-:W-:Y:S01]  /*53d0*/  MOV R11, UR5 ;  /* 0x00000005000b7c02 */ /* 0x002fe20008000f00 */
[----:B------:R-:W-:Y:S02]  /*53e0*/  IMAD.U32 R10, RZ, RZ, UR4 ;  /* 0x00000004ff0a7e24 */ /* 0x000fe4000f8e00ff */
[----:B------:R-:W-:Y:S07]  /*53f0*/  LEPC R20, `(.L_x_87) ;  /* 0x000000001014794e */ /* 0x000fee0000000000 */
[----:B----45:R-:W-:Y:S05]  /*5400*/  CALL.ABS.NOINC R2 ;  /* 0x0000000002007343 */ /* 0x030fea0003c00000 */
.L_x_87:
[----:B------:R-:W-:Y:S01]  /*5410*/  LOP3.LUT P0, RZ, R86, 0x1b0, RZ, 0xc0, !PT ;  /* 0x000001b056ff7812 */ /* 0x000fe2000780c0ff */
[----:B------:R-:W-:Y:S11]  /*5420*/  BSSY.RECONVERGENT B6, `(.L_x_88) ;  /* 0x0000013000067945 */ /* 0x000ff60003800200 */
[----:B------:R-:W-:Y:S01]  /*5430*/  @!UPT UIADD3 URZ, UPT, UPT, URZ, URZ, URZ ;  /* 0x000000fffffff290 */ /* 0x000fe2000fffe0ff */
[----:B------:R-:W-:Y:S05]  /*5440*/  @!P0 BRA `(.L_x_89) ;  /* 0x0000000000408947 */ /* 0x000fea0003800000 */
        /* <DEDUP_REMOVED lines=16> */
.L_x_89:
[----:B------:R-:W-:Y:S05]  /*5550*/  BSYNC.RECONVERGENT B6 ;  /* 0x0000000000067941 */ /* 0x000fea0003800200 */
.L_x_88:
[----:B------:R-:W-:Y:S01]  /*5560*/  ISETP.NE.U32.AND P3, PT, R76, RZ, PT ;  /* 0x000000ff4c00720c */ /* 0x000fe20003f65070 */
[----:B------:R-:W-:Y:S01]  /*5570*/  UISETP.NE.AND UP1, UPT, UR61, URZ, UPT ;  /* 0x000000ff3d00728c */ /* 0x000fe2000bf25270 */
[----:B------:R-:W-:Y:S02]  /*5580*/  ISETP.NE.U32.AND P4, PT, R72, RZ, PT ;  /* 0x000000ff4800720c */ /* 0x000fe40003f85070 */
[----:B------:R-:W-:Y:S02]  /*5590*/  ISETP.NE.AND.EX P3, PT, R77, RZ, PT, P3 ;  /* 0x000000ff4d00720c */ /* 0x000fe40003f65330 */
[----:B------:R-:W-:Y:S02]  /*55a0*/  PLOP3.LUT P1, PT, PT, PT, PT, 0x8, 0x80 ;  /* 0x000000000080781c */ /* 0x000fe40003f2e170 */
[----:B------:R-:W-:Y:S02]  /*55b0*/  PLOP3.LUT P0, PT, PT, PT, UP1, 0x80, 0x8 ;  /* 0x000000000008781c */ /* 0x000fe40003f0f018 */
[----:B------:R-:W-:Y:S02]  /*55c0*/  ISETP.NE.AND.EX P4, PT, R73, RZ, PT, P4 ;  /* 0x000000ff4900720c */ /* 0x000fe40003f85340 */
[----:B------:R-:W2:Y:S09]  /*55d0*/  @UP1 LDCU.64 UR4, c[0x0][0x888] ;  /* 0x00011100ff0417ac */ /* 0x000eb20008000a00 */
[----:B------:R-:W-:Y:S01]  /*55e0*/  @P0 PLOP3.LUT P1, PT, P3, PT, PT, 0x80, 0x8 ;  /* 0x000000000008081c */ /* 0x000fe20001f2f070 */
[----:B--2---:R-:W-:Y:S04]  /*55f0*/  @UP1 UISETP.NE.U32.AND UP0, UPT, UR4, URZ, UPT ;  /* 0x000000ff0400128c */ /* 0x004fe8000bf05070 */
[----:B------:R-:W-:Y:S04]  /*5600*/  @UP1 UISETP.NE.AND.EX UP0, UPT, UR5, URZ, UPT, UP0 ;  /* 0x000000ff0500128c */ /* 0x000fe8000bf05300 */
[----:B------:R-:W-:Y:S01]  /*5610*/  @UP1 USEL UR4, URZ, 0xffffffff, UP0 ;  /* 0xffffffffff041887 */ /* 0x000fe20008000000 */
[----:B------:R-:W-:Y:S11]  /*5620*/  @!P3 BRA `(.L_x_90) ;  /* 0x000000000030b947 */ /* 0x000ff60003800000 */
[----:B------:R-:W-:Y:S01]  /*5630*/  ISETP.NE.U32.AND P2, PT, R74, RZ, PT ;  /* 0x000000ff4a00720c */ /* 0x000fe20003f45070 */
[----:B------:R-:W2:Y:S01]  /*5640*/  LDCU.64 UR6, c[0x0][0x358] ;  /* 0x00006b00ff0677ac */ /* 0x000ea20008000a00 */
[----:B------:R-:W-:Y:S02]  /*5650*/  IMAD.MOV.U32 R80, RZ, RZ, 0x1 ;  /* 0x00000001ff507424 */ /* 0x000fe400078e00ff */
[----:B------:R-:W-:Y:S11]  /*5660*/  ISETP.NE.AND.EX P2, PT, R75, RZ, PT, P2 ;  /* 0x000000ff4b00720c */ /* 0x000ff60003f45320 */
[----:B------:R-:W-:Y:S02]  /*5670*/  @!UPT UIADD3 URZ, UPT, UPT, URZ, URZ, URZ ;  /* 0x000000fffffff290 */ /* 0x000fe4000fffe0ff */
[----:B------:R-:W3:Y:S01]  /*5680*/  @P2 LDC.64 R2, c[0x0][0x888] ;  /* 0x00022200ff022b82 */ /* 0x000ee20000000a00 */
[----:B-1----:R-:W-:Y:S04]  /*5690*/  @P2 IMAD R0, R76, UR36, RZ ;  /* 0x000000244c002c24 */ /* 0x002fe8000f8e02ff */
[----:B---3--:R-:W-:Y:S04]  /*56a0*/  @P2 IMAD.WIDE R2, R0, 0x4, R2 ;  /* 0x0000000400022825 */ /* 0x008fe800078e0202 */
[----:B------:R-:W-:Y:S01]  /*56b0*/  HFMA2 R0, -RZ, RZ, 0, 5.9604644775390625e-08 ;  /* 0x00000001ff007431 */ /* 0x000fe200000001ff */
[----:B--2--5:R2:W5:Y:S04]  /*56c0*/  @P2 LDG.E R39, desc[UR6][R2.64] ;  /* 0x0000000602272981 */ /* 0x024568000c1e1900 */
[----:B------:R-:W-:Y:S01]  /*56d0*/  @!P2 PRMT R80, R0, 0x7610, R80 ;  /* 0x000076100050a816 */ /* 0x000fe20000000050 */
[----:B--2---:R-:W3:Y:S06]  /*56e0*/  @!P2 LDC R39, c[0x0][0x880] ;  /* 0x00022000ff27ab82 */ /* 0x004eec0000000800 */
.L_x_90:
[----:B------:R-:W-:Y:S05]  /*56f0*/  @!P4 BRA `(.L_x_91) ;  /* 0x000000000024c947 */ /* 0x000fea0003800000 */
[----:B------:R-:W-:Y:S01]  /*5700*/  ISETP.NE.U32.AND P2, PT, R70, RZ, PT ;  /* 0x000000ff4600720c */ /* 0x000fe20003f45070 */
[----:B------:R-:W2:Y:S03]  /*5710*/  LDCU.64 UR6, c[0x0][0x358] ;  /* 0x00006b00ff0677ac */ /* 0x000ea60008000a00 */
[----:B------:R-:W-:Y:S11]  /*5720*/  ISETP.NE.AND.EX P2, PT, R71, RZ, PT, P2 ;  /* 0x000000ff4700720c */ /* 0x000ff60003f45320 */
[----:B------:R-:W-:Y:S02]  /*5730*/  @!UPT UIADD3 URZ, UPT, UPT, URZ, URZ, URZ ;  /* 0x000000fffffff290 */ /* 0x000fe4000fffe0ff */
[----:B------:R-:W4:Y:S01]  /*5740*/  @P2 LDC.64 R2, c[0x0][0x8a8] ;  /* 0x00022a00ff022b82 */ /* 0x000f220000000a00 */
[----:B-1----:R-:W-:Y:S04]  /*5750*/  @P2 IMAD R0, R72, UR36, RZ ;  /* 0x0000002448002c24 */ /* 0x002fe8000f8e02ff */
[----:B----4-:R-:W-:Y:S05]  /*5760*/  @P2 IMAD.WIDE R2, R0, 0x4, R2 ;  /* 0x0000000400022825 */ /* 0x010fea00078e0202 */
[----:B--2--5:R2:W5:Y:S02]  /*5770*/  @P2 LDG.E R38, desc[UR6][R2.64] ;  /* 0x0000000602262981 */ /* 0x024564000c1e1900 */
[----:B--2---:R-:W4:Y:S02]  /*5780*/  @!P2 LDC R38, c[0x0][0x8a0] ;  /* 0x00022800ff26ab82 */ /* 0x004f240000000800 */
.L_x_91:
[----:B---3-5:R-:W-:Y:S01]  /*5790*/  @P0 ISETP.NE.AND P4, PT, R39, RZ, PT ;  /* 0x000000ff2700020c */ /* 0x028fe20003f85270 */
[----:B-1----:R-:W-:Y:S01]  /*57a0*/  IMAD.U32 R0, RZ, RZ, UR4 ;  /* 0x00000004ff007e24 */ /* 0x002fe2000f8e00ff */
[----:B------:R-:W-:Y:S01]  /*57b0*/  @P0 LOP3.LUT P2, RZ, R80, 0xff, RZ, 0xc0, !PT ;  /* 0x000000ff50ff0812 */ /* 0x000fe2000784c0ff */
[----:B------:R-:W-:Y:S01]  /*57c0*/  BSSY B1, `(.L_x_92) ;  /* 0x0000039000017945 */ /* 0x000fe20003800000 */
[----:B------:R-:W-:Y:S02]  /*57d0*/  @P0 SEL R2, RZ, 0xffffffff, P4 ;  /* 0xffffffffff020807 */ /* 0x000fe40002000000 */
[----:B------:R-:W-:Y:S02]  /*57e0*/  CS2R R46, SRZ ;  /* 0x00000000002e7805 */ /* 0x000fe4000001ff00 */
[----:B------:R-:W-:Y:S02]  /*57f0*/  LEA R16, R36, UR44, 0x3 ;  /* 0x0000002c24107c11 */ /* 0x000fe4000f8e18ff */
[----:B------:R-:W-:Y:S02]  /*5800*/  CS2R R44, SRZ ;  /* 0x00000000002c7805 */ /* 0x000fe4000001ff00 */
[----:B------:R-:W-:Y:S02]  /*5810*/  @P1 SEL R2, R0, R2, !P2 ;  /* 0x0000000200021207 */ /* 0x000fe40005000000 */
[----:B------:R-:W-:Y:S02]  /*5820*/  CS2R R42, SRZ ;  /* 0x00000000002a7805 */ /* 0x000fe4000001ff00 */
[----:B------:R-:W-:Y:S02]  /*5830*/  SHF.L.U32 R3, R85, 0x1f, RZ ;  /* 0x0000001f55037819 */ /* 0x000fe400000006ff */
[----:B------:R-:W-:Y:S02]  /*5840*/  CS2R R40, SRZ ;  /* 0x0000000000287805 */ /* 0x000fe4000001ff00 */
[----:B------:R-:W-:Y:S02]  /*5850*/  @P0 LOP3.LUT R2, R2, 0x1, RZ, 0xc0, !PT ;  /* 0x0000000102020812 */ /* 0x000fe400078ec0ff */
[----:B------:R-:W-:Y:S02]  /*5860*/  PLOP3.LUT P5, PT, PT, PT, PT, 0x8, 0x80 ;  /* 0x000000000080781c */ /* 0x000fe40003fae170 */
[----:B------:R-:W-:Y:S02]  /*5870*/  ISETP.NE.U32.OR P1, PT, R2, 0x1, !P0 ;  /* 0x000000010200780c */ /* 0x000fe40004725470 */
[----:B------:R-:W-:Y:S11]  /*5880*/  LEA.HI R2, R36, R36, RZ, 0x1 ;  /* 0x0000002424027211 */ /* 0x000ff600078f08ff */
[----:B------:R-:W-:Y:S04]  /*5890*/  @P1 SHF.L.U32 R0, R83, 0x1f, RZ ;  /* 0x0000001f53001819 */ /* 0x000fe800000006ff */
[----:B------:R1:W2:Y:S01]  /*58a0*/  @P1 SYNCS.PHASECHK.TRANS64.TRYWAIT P0, [UR44+0x50], R0 ;  /* 0x00005000ff0015a7 */ /* 0x0002a2000800112c */
[----:B------:R3:W3:Y:S01]  /*58b0*/  SYNCS.PHASECHK.TRANS64.TRYWAIT P4, [R16+URZ+0x90], R3 ;  /* 0x00009003100075a7 */ /* 0x0006e200080811ff */
[C---:B-1----:R-:W-:Y:S01]  /*58c0*/  IMAD.SHL.U32 R0, R2.reuse, 0x20, RZ ;  /* 0x0000002002007824 */ /* 0x042fe200078e00ff */
[----:B------:R-:W-:Y:S04]  /*58d0*/  LOP3.LUT R2, R2, 0xffe, RZ, 0xc0, !PT ;  /* 0x00000ffe02027812 */ /* 0x000fe800078ec0ff */
[----:B------:R-:W-:Y:S01]  /*58e0*/  LOP3.LUT R0, R0, 0xffffffc0, RZ, 0xc0, !PT ;  /* 0xffffffc000007812 */ /* 0x000fe200078ec0ff */
[----:B------:R-:W-:Y:S04]  /*58f0*/  IMAD.IADD R2, R36, 0x1, -R2 ;  /* 0x0000000124027824 */ /* 0x000fe800078e0a02 */
[----:B------:R-:W-:Y:S04]  /*5900*/  IMAD.IADD R0, R37, 0x1, R0 ;  /* 0x0000000125007824 */ /* 0x000fe800078e0200 */
[----:B------:R-:W-:Y:S01]  /*5910*/  IMAD R2, R2, 0x100000, R0 ;  /* 0x0010000002027824 */ /* 0x000fe200078e0200 */
[----:B--2---:R-:W-:Y:S01]  /*5920*/  @P1 PLOP3.LUT P5, PT, P0, PT, PT, 0x8, 0x80 ;  /* 0x000000000080181c */ /* 0x004fe200007ae170 */
[----:B------:R-:W-:Y:S01]  /*5930*/  @!UPT UIADD3 URZ, UPT, UPT, URZ, URZ, URZ ;  /* 0x000000fffffff290 */ /* 0x000fe2000fffe0ff */
[----:B---3--:R-:W-:Y:S11]  /*5940*/  @!P1 BRA `(.L_x_93) ;  /* 0x0000000000809947 */ /* 0x008ff60003800000 */
[----:B------:R-:W-:Y:S01]  /*5950*/  ISETP.NE.U32.AND P0, PT, RZ, UR58, PT ;  /* 0x0000003aff007c0c */ /* 0x000fe2000bf05070 */
[----:B------:R-:W-:Y:S01]  /*5960*/  BSSY B0, `(.L_x_94) ;  /* 0x0000012000007945 */ /* 0x000fe20003800000 */
[----:B------:R-:W-:Y:S02]  /*5970*/  ISETP.NE.AND P2, PT, R39, RZ, PT ;  /* 0x000000ff2700720c */ /* 0x000fe40003f45270 */
[----:B------:R-:W-:Y:S02]  /*5980*/  CS2R R42, SRZ ;  /* 0x00000000002a7805 */ /* 0x000fe4000001ff00 */
[----:B------:R-:W-:Y:S02]  /*5990*/  ISETP.NE.AND.EX P0, PT, RZ, UR59, PT, P0 ;  /* 0x0000003bff007c0c */ /* 0x000fe4000bf05300 */
[----:B------:R-:W-:Y:S02]  /*59a0*/  CS2R R40, SRZ ;  /* 0x0000000000287805 */ /* 0x000fe4000001ff00 */
[----:B------:R-:W-:Y:S02]  /*59b0*/  LOP3.LUT P1, RZ, R80, 0xff, RZ, 0xc0, !PT ;  /* 0x000000ff50ff7812 */ /* 0x000fe4000782c0ff */
[----:B------:R-:W-:Y:S02]  /*59c0*/  CS2R R46, SRZ ;  /* 0x00000000002e7805 */ /* 0x000fe4000001ff00 */
[----:B------:R-:W-:Y:S02]  /*59d0*/  SEL R0, RZ, 0xffffffff, P2 ;  /* 0xffffffffff007807 */ /* 0x000fe40001000000 */
[----:B------:R-:W-:Y:S02]  /*59e0*/  CS2R R44, SRZ ;  /* 0x00000000002c7805 */ /* 0x000fe4000001ff00 */
[----:B------:R-:W-:Y:S04]  /*59f0*/  SEL R4, RZ, 0xffffffff, P0 ;  /* 0xffffffffff047807 */ /* 0x000fe80000000000 */
[----:B------:R-:W-:Y:S04]  /*5a00*/  @P3 SEL R0, R4, R0, !P1 ;  /* 0x0000000004003207 */ /* 0x000fe80004800000 */
[----:B------:R-:W-:Y:S04]  /*5a10*/  LOP3.LUT R0, R0, 0x1, RZ, 0xc0, !PT ;  /* 0x0000000100007812 */ /* 0x000fe800078ec0ff */
[----:B------:R-:W-:Y:S01]  /*5a20*/  ISETP.NE.U32.AND P0, PT, R0, 0x1, PT ;  /* 0x000000010000780c */ /* 0x000fe20003f05070 */
[----:B------:R-:W-:Y:S01]  /*5a30*/  @!UPT UIADD3 URZ, UPT, UPT, URZ, URZ, URZ ;  /* 0x000000fffffff290 */ /* 0x000fe2000fffe0ff */
[----:B------:R-:W-:Y:S11]  /*5a40*/  @!P5 BRA `(.L_x_95) ;  /* 0x00000000000cd947 */ /* 0x000ff60003800000 */
[----:B------:R-:W-:Y:S04]  /*5a50*/  SHF.L.U32 R4, R83, 0x1f, RZ ;  /* 0x0000001f53047819 */ /* 0x000fe800000006ff */
[----:B------:R-:W1:Y:S02]  /*5a60*/  SYNCS.PHASECHK.TRANS64.TRYWAIT P1, [UR44+0x50], R4 ;  /* 0x00005004ff0075a7 */ /* 0x000e64000802112c */
[----:B-1----:R-:W-:Y:S05]  /*5a70*/  @!P1 BRA `(.L_x_96) ;  /* 0x0000001400849947 */ /* 0x002fea0003800000 */
.L_x_95:
[----:B------:R-:W-:Y:S05]  /*5a80*/  BSYNC B0 ;  /* 0x0000000000007941 */ /* 0x000fea0003800000 */
.L_x_94:
[----:B------:R2:W3:Y:S01]  /*5a90*/  @P0 LDS.128 R40, [R79+UR44+0x200] ;  /* 0x0002002c4f280984 */ /* 0x0004e20008000c00 */
[----:B------:R-:W-:Y:S01]  /*5aa0*/  UIADD3 UR4, UPT, UPT, UR44, 0x58, URZ ;  /* 0x000000582c047890 */ /* 0x000fe2000fffe0ff */
[----:B------:R-:W-:Y:S02]  /*5ab0*/  LOP3.LUT R83, R83, 0x1, RZ, 0x3c, !PT ;  /* 0x0000000153537812 */ /* 0x000fe400078e3cff */
[----:B------:R2:W1:Y:S01]  /*5ac0*/  @P0 LDS.128 R44, [R78+0x10] ;  /* 0x000010004e2c0984 */ /* 0x0004620000000c00 */
[----:B------:R-:W-:Y:S01]  /*5ad0*/  UPRMT UR4, UR48, 0x654, UR4 ;  /* 0x0000065430047896 */ /* 0x000fe20008000004 */
[----:B------:R-:W-:Y:S01]  /*5ae0*/  @!PT LDS RZ, [RZ] ;  /* 0x00000000fffff984 */ /* 0x000fe20000000800 */
[----:B------:R-:W-:Y:S01]  /*5af0*/  @!PT LDS RZ, [RZ] ;  /* 0x00000000fffff984 */ /* 0x000fe20000000800 */
[----:B------:R-:W-:Y:S01]  /*5b00*/  @!PT LDS RZ, [RZ] ;  /* 0x00000000fffff984 */ /* 0x000fe20000000800 */
[----:B------:R-:W-:Y:S01]  /*5b10*/  @!PT LDS RZ, [RZ] ;  /* 0x00000000fffff984 */ /* 0x000fe20000000800 */
[----:B------:R5:W-:Y:S06]  /*5b20*/  MEMBAR.ALL.CTA ;  /* 0x0000000000007992 */ /* 0x000bec0000008000 */
[----:B-----5:R-:W5:Y:S02]  /*5b30*/  FENCE.VIEW.ASYNC.S ;  /* 0x00000000000073c6 */ /* 0x020f640000000000 */
[----:B-----5:R-:W-:Y:S03]  /*5b40*/  SYNCS.ARRIVE.TRANS64.RED.A1T0 RZ, [UR4], RZ ;  /* 0x000000ffffff79a7 */ /* 0x020fe60008100404 */
.L_x_93:
[----:B------:R-:W-:Y:S05]  /*5b50*/  BSYNC B1 ;  /* 0x0000000000017941 */ /* 0x000fea0003800000 */
.L_x_92:
[----:B-1----:R-:W-:Y:S04]  /*5b60*/  SHF.R.U32.HI R0, RZ, 0x15, R2 ;  /* 0x00000015ff007819 */ /* 0x002fe80000011602 */
[----:B------:R-:W-:Y:S01]  /*5b70*/  LOP3.LUT P0, RZ, R0, 0x3, R81, 0x48, !PT ;  /* 0x0000000300ff7812 */ /* 0x000fe20007804851 */
[----:B------:R-:W-:Y:S01]  /*5b80*/  @!UPT UIADD3 URZ, UPT, UPT, URZ, URZ, URZ ;  /* 0x000000fffffff290 */ /* 0x000fe2000fffe0ff */
[----:B------:R-:W-:Y:S11]  /*5b90*/  @P4 BRA `(.L_x_97) ;  /* 0x0000000000084947 */ /* 0x000ff60003800000 */
[----:B------:R-:W1:Y:S02]  /*5ba0*/  SYNCS.PHASECHK.TRANS64.TRYWAIT P1, [R16+URZ+0x90], R3 ;  /* 0x00009003100075a7 */ /* 0x000e6400080211ff */
[----:B-1----:R-:W-:Y:S05]  /*5bb0*/  @!P1 BRA `(.L_x_98) ;  /* 0x00000014004c9947 */ /* 0x002fea0003800000 */
.L_x_97:
[----:B------:R-:W-:Y:S05]  /*5bc0*/  @!P0 BRA `(.L_x_99) ;  /* 0x0000000000408947 */ /* 0x000fea0003800000 */
[----:B------:R-:W1:Y:S01]  /*5bd0*/  LDCU.64 UR8, c[0x4][0x70] ;  /* 0x01000e00ff0877ac */ /* 0x000e620008000a00 */
[----:B------:R-:W-:Y:S01]  /*5be0*/  MOV R15, 0x0 ;  /* 0x00000000000f7802 */ /* 0x000fe20000000f00 */
[----:B------:R-:W-:Y:S02]  /*5bf0*/  HFMA2 R12, -RZ, RZ, 0, 5.9604644775390625e-08 ;  /* 0x00000001ff0c7431 */ /* 0x000fe400000001ff */
[----:B------:R-:W-:Y:S02]  /*5c00*/  IMAD.MOV.U32 R8, RZ, RZ, 0x192 ;  /* 0x00000192ff087424 */ /* 0x000fe400078e00ff */
[----:B------:R-:W-:Y:S01]  /*5c10*/  IMAD.MOV.U32 R13, RZ, RZ, RZ ;  /* 0x000000ffff0d7224 */ /* 0x000fe200078e00ff */
[----:B------:R-:W5:Y:S01]  /*5c20*/  LDCU.64 UR6, c[0x4][0x78] ;  /* 0x01000f00ff0677ac */ /* 0x000f620008000a00 */
[----:B------:R-:W2:Y:S01]  /*5c30*/  LDC.64 R14, c[0x4][R15] ;  /* 0x010000000f0e7b82 */ /* 0x000ea20000000a00 */
[----:B------:R-:W3:Y:S01]  /*5c40*/  LDCU.64 UR4, c[0x4][0x10] ;  /* 0x01000200ff0477ac */ /* 0x000ee20008000a00 */
[----:B-1----:R-:W-:Y:S01]  /*5c50*/  MOV R5, UR9 ;  /* 0x0000000900057c02 */ /* 0x002fe20008000f00 */
[----:B------:R-:W-:Y:S01]  /*5c60*/  IMAD.U32 R4, RZ, RZ, UR8 ;  /* 0x00000008ff047e24 */ /* 0x000fe2000f8e00ff */
[----:B-----5:R-:W-:Y:S01]  /*5c70*/  MOV R7, UR7 ;  /* 0x0000000700077c02 */ /* 0x020fe20008000f00 */
[----:B------:R-:W-:Y:S01]  /*5c80*/  IMAD.U32 R6, RZ, RZ, UR6 ;  /* 0x00000006ff067e24 */ /* 0x000fe2000f8e00ff */
[----:B---3--:R-:W-:Y:S01]  /*5c90*/  MOV R11, UR5 ;  /* 0x00000005000b7c02 */ /* 0x008fe20008000f00 */
[----:B------:R-:W-:Y:S02]  /*5ca0*/  IMAD.U32 R10, RZ, RZ, UR4 ;  /* 0x00000004ff0a7e24 */ /* 0x000fe4000f8e00ff */
[----:B------:R-:W-:Y:S07]  /*5cb0*/  LEPC R20, `(.L_x_99) ;  /* 0x000000001014794e */ /* 0x000fee0000000000 */
[----:B--2-4-:R-:W-:Y:S05]  /*5cc0*/  CALL.ABS.NOINC R14 ;  /* 0x000000000e007343 */ /* 0x014fea0003c00000 */
.L_x_99:
[----:B------:R-:W-:Y:S01]  /*5cd0*/  LOP3.LUT P0, RZ, R69, 0x60, RZ, 0xc0, !PT ;  /* 0x0000006045ff7812 */ /* 0x000fe2000780c0ff */
[----:B------:R-:W-:Y:S05]  /*5ce0*/  WARPSYNC.ALL ;  /* 0x0000000000007948 */ /* 0x000fea0003800000 */
[----:B---3--:R-:W-:Y:S01]  /*5cf0*/  IMAD.SHL.U32 R66, R41, 0x100, RZ ;  /* 0x0000010029427824 */ /* 0x008fe200078e00ff */
[----:B------:R-:W-:Y:S01]  /*5d00*/  R2UR UR4, R2 ;  /* 0x00000000020472ca */ /* 0x000fe200000e0000 */
[----:B------:R-:W-:Y:S01]  /*5d10*/  IMAD.SHL.U32 R60, R43, 0x100, RZ ;  /* 0x000001002b3c7824 */ /* 0x000fe200078e00ff */
[----:B------:R-:W-:Y:S01]  /*5d20*/  R2UR UR5, R16 ;  /* 0x00000000100572ca */ /* 0x000fe200000e0000 */
[----:B------:R-:W-:Y:S01]  /*5d30*/  IMAD.SHL.U32 R48, R47, 0x100, RZ ;  /* 0x000001002f307824 */ /* 0x000fe200078e00ff */
[C---:B------:R-:W-:Y:S01]  /*5d40*/  SHF.L.U32 R2, R40.reuse, 0x10, RZ ;  /* 0x0000001028027819 */ /* 0x040fe200000006ff */
[----:B------:R-:W-:Y:S01]  /*5d50*/  IMAD.SHL.U32 R54, R45, 0x100, RZ ;  /* 0x000001002d367824 */ /* 0x000fe200078e00ff */
[C---:B------:R-:W-:Y:S01]  /*5d60*/  PRMT R0, R40.reuse, 0x8880, RZ ;  /* 0x0000888028007816 */ /* 0x040fe200000000ff */
[----:B------:R-:W-:Y:S01]  /*5d70*/  BSSY.RECONVERGENT B0, `(.L_x_100) ;  /* 0x000009f000007945 */ /* 0x000fe20003800200 */
[----:B------:R-:W-:Y:S02]  /*5d80*/  SHF.L.U32 R3, R40, 0x8, RZ ;  /* 0x0000000828037819 */ /* 0x000fe400000006ff */
[----:B------:R-:W-:Y:S02]  /*5d90*/  SHF.R.S32.HI R2, RZ, 0x18, R2 ;  /* 0x00000018ff027819 */ /* 0x000fe40000011402 */
[----:B------:R-:W-:Y:S01]  /*5da0*/  PRMT R68, R41, 0x8880, RZ ;  /* 0x0000888029447816 */ /* 0x000fe200000000ff */
[----:B------:R-:W-:Y:S01]  /*5db0*/  LDTM.16dp32bit_t0_t15.x32 R4, tmem[UR4] ;  /* 0x00000004000479ee */ /* 0x000fe20008a80000 */
[----:B------:R-:W1:Y:S01]  /*5dc0*/  LDTM.16dp32bit_t16_t31.x32 R4, tmem[UR4+0x20] ;  /* 0x00002004000479ee */ /* 0x000e620008aa0000 */
[----:B------:R-:W-:Y:S01]  /*5dd0*/  NOP ;  /* 0x0000000000007918 */ /* 0x000fe20000000000 */
[----:B------:R-:W-:Y:S01]  /*5de0*/  UIADD3 UR4, UPT, UPT, UR5, 0xb0, URZ ;  /* 0x000000b005047890 */ /* 0x000fe2000fffe0ff */
[----:B------:R-:W-:Y:S02]  /*5df0*/  SHF.R.S32.HI R40, RZ, 0x18, R40 ;  /* 0x00000018ff287819 */ /* 0x000fe40000011428 */
[C---:B------:R-:W-:Y:S01]  /*5e00*/  PRMT R65, R42.reuse, 0x8880, RZ ;  /* 0x000088802a417816 */ /* 0x040fe200000000ff */
[----:B------:R-:W-:Y:S01]  /*5e10*/  UPRMT UR4, UR48, 0x654, UR4 ;  /* 0x0000065430047896 */ /* 0x000fe20008000004 */
[C---:B------:R-:W-:Y:S02]  /*5e20*/  SHF.L.U32 R64, R42.reuse, 0x10, RZ ;  /* 0x000000102a407819 */ /* 0x040fe400000006ff */
[----:B------:R-:W-:Y:S02]  /*5e30*/  SHF.L.U32 R63, R42, 0x8, RZ ;  /* 0x000000082a3f7819 */ /* 0x000fe400000006ff */
[----:B------:R-:W-:Y:S02]  /*5e40*/  SHF.R.S32.HI R42, RZ, 0x18, R42 ;  /* 0x00000018ff2a7819 */ /* 0x000fe4000001142a */
[C---:B------:R-:W-:Y:S02]  /*5e50*/  PRMT R62, R43.reuse, 0x8880, RZ ;  /* 0x000088802b3e7816 */ /* 0x040fe400000000ff */
[----:B-1----:R-:W-:Y:S01]  /*5e60*/  SYNCS.ARRIVE.TRANS64.RED.A1T0 RZ, [UR4], RZ ;  /* 0x000000ffffff79a7 */ /* 0x002fe20008100404 */
[----:B------:R-:W-:Y:S02]  /*5e70*/  SHF.L.U32 R61, R43, 0x10, RZ ;  /* 0x000000102b3d7819 */ /* 0x000fe400000006ff */
[----:B------:R-:W-:Y:S02]  /*5e80*/  SHF.R.S32.HI R43, RZ, 0x18, R43 ;  /* 0x00000018ff2b7819 */ /* 0x000fe4000001142b */
[----:B------:R-:W-:Y:S02]  /*5e90*/  SHF.L.U32 R51, R46, 0x8, RZ ;  /* 0x000000082e337819 */ /* 0x000fe400000006ff */
[----:B------:R-:W-:Y:S01]  /*5ea0*/  SHF.R.S32.HI R3, RZ, 0x18, R3 ;  /* 0x00000018ff037819 */ /* 0x000fe20000011403 */
[C---:B----4-:R-:W-:Y:S01]  /*5eb0*/  IMAD R4, R38.reuse, R4, RZ ;  /* 0x0000000426047224 */ /* 0x050fe200078e02ff */
[----:B------:R-:W-:Y:S01]  /*5ec0*/  SHF.L.U32 R67, R41, 0x10, RZ ;  /* 0x0000001029437819 */ /* 0x000fe200000006ff */
[C---:B------:R-:W-:Y:S01]  /*5ed0*/  IMAD R5, R38.reuse, R5, RZ ;  /* 0x0000000526057224 */ /* 0x040fe200078e02ff */
[----:B------:R-:W-:Y:S01]  /*5ee0*/  SHF.R.S32.HI R41, RZ, 0x18, R41 ;  /* 0x00000018ff297819 */ /* 0x000fe20000011429 */
[----:B------:R-:W-:Y:S01]  /*5ef0*/  IMAD R6, R38, R6, RZ ;  /* 0x0000000626067224 */ /* 0x000fe200078e02ff */
[----:B------:R-:W-:Y:S01]  /*5f00*/  PRMT R59, R44, 0x8880, RZ ;  /* 0x000088802c3b7816 */ /* 0x000fe200000000ff */
[----:B------:R-:W-:Y:S01]  /*5f10*/  IMAD R4, R0, R39, R4 ;  /* 0x0000002700047224 */ /* 0x000fe200078e0204 */
[----:B------:R-:W-:Y:S01]  /*5f20*/  MOV R0, R68 ;  /* 0x0000004400007202 */ /* 0x000fe20000000f00 */
[----:B------:R-:W-:Y:S01]  /*5f30*/  IMAD R7, R38, R7, RZ ;  /* 0x0000000726077224 */ /* 0x000fe200078e02ff */
[----:B------:R-:W-:Y:S01]  /*5f40*/  SHF.L.U32 R58, R44, 0x10, RZ ;  /* 0x000000102c3a7819 */ /* 0x000fe200000006ff */
[-C--:B------:R-:W-:Y:S01]  /*5f50*/  IMAD R5, R2, R39.reuse, R5 ;  /* 0x0000002702057224 */ /* 0x080fe200078e0205 */
[----:B------:R-:W-:Y:S01]  /*5f60*/  SHF.R.S32.HI R2, RZ, 0x18, R67 ;  /* 0x00000018ff027819 */ /* 0x000fe20000011443 */
[-C--:B------:R-:W-:Y:S01]  /*5f70*/  IMAD R6, R3, R39.reuse, R6 ;  /* 0x0000002703067224 */ /* 0x080fe200078e0206 */
[----:B------:R-:W-:Y:S01]  /*5f80*/  SHF.R.S32.HI R3, RZ, 0x18, R66 ;  /* 0x00000018ff037819 */ /* 0x000fe20000011442 */
[----:B------:R-:W-:Y:S01]  /*5f90*/  IMAD R8, R38, R8, RZ ;  /* 0x0000000826087224 */ /* 0x000fe200078e02ff */
[C---:B------:R-:W-:Y:S01]  /*5fa0*/  PRMT R56, R45.reuse, 0x8880, RZ ;  /* 0x000088802d387816 */ /* 0x040fe200000000ff */
[----:B------:R-:W-:Y:S01]  /*5fb0*/  IMAD R7, R40, R39, R7 ;  /* 0x0000002728077224 */ /* 0x000fe200078e0207 */
[----:B------:R-:W-:Y:S01]  /*5fc0*/  MOV R40, R65 ;  /* 0x0000004100287202 */ /* 0x000fe20000000f00 */
[----:B------:R-:W-:Y:S01]  /*5fd0*/  IMAD R9, R38, R9, RZ ;  /* 0x0000000926097224 */ /* 0x000fe200078e02ff */
[----:B------:R-:W-:Y:S01]  /*5fe0*/  SHF.L.U32 R55, R45, 0x10, RZ ;  /* 0x000000102d377819 */ /* 0x000fe200000006ff */
[-C--:B------:R-:W-:Y:S01]  /*5ff0*/  IMAD R8, R0, R39.reuse, R8 ;  /* 0x0000002700087224 */ /* 0x080fe200078e0208 */
[----:B------:R-:W-:Y:S01]  /*6000*/  PRMT R53, R46, 0x8880, RZ ;  /* 0x000088802e357816 */ /* 0x000fe200000000ff */
[----:B------:R-:W-:Y:S01]  /*6010*/  IMAD R10, R38, R10, RZ ;  /* 0x0000000a260a7224 */ /* 0x000fe200078e02ff */
[----:B------:R-:W-:Y:S01]  /*6020*/  SHF.R.S32.HI R45, RZ, 0x18, R45 ;  /* 0x00000018ff2d7819 */ /* 0x000fe2000001142d */
[----:B------:R-:W-:Y:S01]  /*6030*/  IMAD R9, R2, R39, R9 ;  /* 0x0000002702097224 */ /* 0x000fe200078e0209 */
[----:B------:R-:W-:Y:S01]  /*6040*/  SHF.L.U32 R52, R46, 0x10, RZ ;  /* 0x000000102e347819 */ /* 0x000fe200000006ff */
[C---:B------:R-:W-:Y:S01]  /*6050*/  IMAD R0, R38.reuse, R20, RZ ;  /* 0x0000001426007224 */ /* 0x040fe200078e02ff */
[C---:B------:R-:W-:Y:S01]  /*6060*/  PRMT R50, R47.reuse, 0x8880, RZ ;  /* 0x000088802f327816 */ /* 0x040fe200000000ff */
[C---:B------:R-:W-:Y:S01]  /*6070*/  IMAD R11, R38.reuse, R11, RZ ;  /* 0x0000000b260b7224 */ /* 0x040fe200078e02ff */
[----:B------:R-:W-:Y:S01]  /*6080*/  SHF.R.S32.HI R46, RZ, 0x18, R46 ;  /* 0x00000018ff2e7819 */ /* 0x000fe2000001142e */
[C---:B------:R-:W-:Y:S01]  /*6090*/  IMAD R2, R38.reuse, R21, RZ ;  /* 0x0000001526027224 */ /* 0x040fe200078e02ff */
[----:B------:R-:W-:Y:S01]  /*60a0*/  SHF.L.U32 R49, R47, 0x10, RZ ;  /* 0x000000102f317819 */ /* 0x000fe200000006ff */
[C---:B------:R-:W-:Y:S01]  /*60b0*/  IMAD R20, R38.reuse, R24, RZ ;  /* 0x0000001826147224 */ /* 0x040fe200078e02ff */
[----:B------:R-:W-:Y:S01]  /*60c0*/  SHF.R.S32.HI R47, RZ, 0x18, R47 ;  /* 0x00000018ff2f7819 */ /* 0x000fe2000001142f */
[----:B------:R-:W-:Y:S01]  /*60d0*/  IMAD R21, R38, R25, RZ ;  /* 0x0000001926157224 */ /* 0x000fe200078e02ff */
[----:B------:R-:W-:Y:S01]  /*60e0*/  SHF.L.U32 R57, R44, 0x8, RZ ;  /* 0x000000082c397819 */ /* 0x000fe200000006ff */
[----:B------:R-:W-:Y:S01]  /*60f0*/  IMAD R24, R38, R28, RZ ;  /* 0x0000001c26187224 */ /* 0x000fe200078e02ff */
[----:B------:R-:W-:Y:S01]  /*6100*/  SHF.R.S32.HI R44, RZ, 0x18, R44 ;  /* 0x00000018ff2c7819 */ /* 0x000fe2000001142c */
[----:B------:R-:W-:Y:S01]  /*6110*/  IMAD R10, R3, R39, R10 ;  /* 0x00000027030a7224 */ /* 0x000fe200078e020a */
[----:B------:R-:W-:Y:S01]  /*6120*/  IADD3 R36, PT, PT, R36, 0x1, RZ ;  /* 0x0000000124247810 */ /* 0x000fe20007ffe0ff */
[C---:B------:R-:W-:Y:S02]  /*6130*/  IMAD R12, R38.reuse, R12, RZ ;  /* 0x0000000c260c7224 */ /* 0x040fe400078e02ff */
[C---:B------:R-:W-:Y:S02]  /*6140*/  IMAD R25, R38.reuse, R29, RZ ;  /* 0x0000001d26197224 */ /* 0x040fe400078e02ff */
[C---:B------:R-:W-:Y:S01]  /*6150*/  IMAD R28, R38.reuse, R32, RZ ;  /* 0x00000020261c7224 */ /* 0x040fe200078e02ff */
[----:B------:R-:W-:Y:S01]  /*6160*/  SHF.R.S32.HI R32, RZ, 0x18, R64 ;  /* 0x00000018ff207819 */ /* 0x000fe20000011440 */
[C---:B------:R-:W-:Y:S01]  /*6170*/  IMAD R29, R38.reuse, R33, RZ ;  /* 0x00000021261d7224 */ /* 0x040fe200078e02ff */
[----:B------:R-:W-:Y:S01]  /*6180*/  I2IP.S8.S32.SAT R33, R7, R6, RZ ;  /* 0x0000000607217239 */ /* 0x000fe200000014ff */
[----:B------:R-:W-:Y:S01]  /*6190*/  IMAD R11, R41, R39, R11 ;  /* 0x00000027290b7224 */ /* 0x000fe200078e020b */
[----:B------:R-:W-:Y:S01]  /*61a0*/  MOV R7, R62 ;  /* 0x0000003e00077202 */ /* 0x000fe20000000f00 */
[C---:B------:R-:W-:Y:S01]  /*61b0*/  IMAD R13, R38.reuse, R13, RZ ;  /* 0x0000000d260d7224 */ /* 0x040fe200078e02ff */
[----:B------:R-:W-:Y:S01]  /*61c0*/  SHF.R.S32.HI R6, RZ, 0x18, R63 ;  /* 0x00000018ff067819 */ /* 0x000fe2000001143f */
[----:B------:R-:W-:Y:S01]  /*61d0*/  IMAD R14, R38, R14, RZ ;  /* 0x0000000e260e7224 */ /* 0x000fe200078e02ff */
[----:B------:R-:W-:Y:S01]  /*61e0*/  I2IP.S8.S32.SAT R41, R11, R10, RZ ;  /* 0x0000000a0b297239 */ /* 0x000fe200000014ff */
[----:B------:R-:W-:Y:S01]  /*61f0*/  IMAD R12, R40, R39, R12 ;  /* 0x00000027280c7224 */ /* 0x000fe200078e020c */
[----:B------:R-:W-:Y:S01]  /*6200*/  I2IP.S8.S32.SAT R40, R5, R4, R33 ;  /* 0x0000000405287239 */ /* 0x000fe20000001421 */
[----:B------:R-:W-:Y:S01]  /*6210*/  IMAD R15, R38, R15, RZ ;  /* 0x0000000f260f7224 */ /* 0x000fe200078e02ff */
[----:B------:R-:W-:Y:S01]  /*6220*/  I2IP.S8.S32.SAT R41, R9, R8, R41 ;  /* 0x0000000809297239 */ /* 0x000fe20000001429 */
[-C--:B------:R-:W-:Y:S01]  /*6230*/  IMAD R13, R32, R39.reuse, R13 ;  /* 0x00000027200d7224 */ /* 0x080fe200078e020d */
[----:B------:R-:W-:Y:S01]  /*6240*/  SHF.R.S32.HI R10, RZ, 0x18, R61 ;  /* 0x00000018ff0a7819 */ /* 0x000fe2000001143d */
[----:B------:R-:W-:Y:S01]  /*6250*/  IMAD R16, R38, R16, RZ ;  /* 0x0000001026107224 */ /* 0x000fe200078e02ff */
[----:B------:R-:W-:Y:S01]  /*6260*/  SHF.R.S32.HI R5, RZ, 0x18, R58 ;  /* 0x00000018ff057819 */ /* 0x000fe2000001143a */
[----:B------:R-:W-:Y:S01]  /*6270*/  IMAD R14, R6, R39, R14 ;  /* 0x00000027060e7224 */ /* 0x000fe200078e020e */
[----:B------:R-:W-:Y:S01]  /*6280*/  SHF.R.S32.HI R11, RZ, 0x18, R60 ;  /* 0x00000018ff0b7819 */ /* 0x000fe2000001143c */
[----:B------:R-:W-:Y:S01]  /*6290*/  IMAD R17, R38, R17, RZ ;  /* 0x0000001126117224 */ /* 0x000fe200078e02ff */
[----:B------:R-:W-:Y:S01]  /*62a0*/  SHF.R.S32.HI R6, RZ, 0x18, R57 ;  /* 0x00000018ff067819 */ /* 0x000fe20000011439 */
[-C--:B------:R-:W-:Y:S02]  /*62b0*/  IMAD R15, R42, R39.reuse, R15 ;  /* 0x000000272a0f7224 */ /* 0x080fe400078e020f */
[C---:B------:R-:W-:Y:S02]  /*62c0*/  IMAD R18, R38.reuse, R18, RZ ;  /* 0x0000001226127224 */ /* 0x040fe400078e02ff */
[----:B------:R-:W-:Y:S01]  /*62d0*/  IMAD R16, R7, R39, R16 ;  /* 0x0000002707107224 */ /* 0x000fe200078e0210 */
[----:B------:R-:W-:Y:S01]  /*62e0*/  I2IP.S8.S32.SAT R14, R15, R14, RZ ;  /* 0x0000000e0f0e7239 */ /* 0x000fe200000014ff */
[----:B------:R-:W-:Y:S01]  /*62f0*/  IMAD R19, R38, R19, RZ ;  /* 0x0000001326137224 */ /* 0x000fe200078e02ff */
[----:B------:R-:W-:Y:S01]  /*6300*/  SHF.R.S32.HI R7, RZ, 0x18, R48 ;  /* 0x00000018ff077819 */ /* 0x000fe20000011430 */
[-C--:B------:R-:W-:Y:S01]  /*6310*/  IMAD R17, R10, R39.reuse, R17 ;  /* 0x000000270a117224 */ /* 0x080fe200078e0211 */
[----:B------:R-:W-:Y:S01]  /*6320*/  I2IP.S8.S32.SAT R42, R13, R12, R14 ;  /* 0x0000000c0d2a7239 */ /* 0x000fe2000000140e */
[-C--:B------:R-:W-:Y:S02]  /*6330*/  IMAD R18, R11, R39.reuse, R18 ;  /* 0x000000270b127224 */ /* 0x080fe400078e0212 */
[----:B------:R-:W-:Y:S02]  /*6340*/  IMAD.MOV.U32 R4, RZ, RZ, R59 ;  /* 0x000000ffff047224 */ /* 0x000fe400078e003b */
[-C--:B------:R-:W-:Y:S02]  /*6350*/  IMAD R19, R43, R39.reuse, R19 ;  /* 0x000000272b137224 */ /* 0x080fe400078e0213 */
[----:B------:R-:W-:Y:S02]  /*6360*/  IMAD R3, R38, R22, RZ ;  /* 0x0000001626037224 */ /* 0x000fe400078e02ff */
[----:B------:R-:W-:Y:S01]  /*6370*/  IMAD R0, R4, R39, R0 ;  /* 0x0000002704007224 */ /* 0x000fe200078e0200 */
[----:B------:R-:W-:Y:S01]  /*6380*/  I2IP.S8.S32.SAT R18, R19, R18, RZ ;  /* 0x0000001213127239 */ /* 0x000fe200000014ff */
[----:B------:R-:W-:Y:S01]  /*6390*/  IMAD R23, R38, R23, RZ ;  /* 0x0000001726177224 */ /* 0x000fe200078e02ff */
[----:B------:R-:W-:Y:S01]  /*63a0*/  MOV R4, R56 ;  /* 0x0000003800047202 */ /* 0x000fe20000000f00 */
[-C--:B------:R-:W-:Y:S01]  /*63b0*/  IMAD R2, R5, R39.reuse, R2 ;  /* 0x0000002705027224 */ /* 0x080fe200078e0202 */
[----:B------:R-:W-:Y:S01]  /*63c0*/  I2IP.S8.S32.SAT R43, R17, R16, R18 ;  /* 0x00000010112b7239 */ /* 0x000fe20000001412 */
[-C--:B------:R-:W-:Y:S01]  /*63d0*/  IMAD R3, R6, R39.reuse, R3 ;  /* 0x0000002706037224 */ /* 0x080fe200078e0203 */
[----:B------:R-:W-:Y:S01]  /*63e0*/  SHF.R.S32.HI R5, RZ, 0x18, R55 ;  /* 0x00000018ff057819 */ /* 0x000fe20000011437 */
[-C--:B------:R-:W-:Y:S01]  /*63f0*/  IMAD R23, R44, R39.reuse, R23 ;  /* 0x000000272c177224 */ /* 0x080fe200078e0217 */
[----:B------:R-:W-:Y:S01]  /*6400*/  SHF.R.S32.HI R6, RZ, 0x18, R54 ;  /* 0x00000018ff067819 */ /* 0x000fe20000011436 */
[----:B------:R-:W-:Y:S01]  /*6410*/  IMAD R22, R38, R26, RZ ;  /* 0x0000001a26167224 */ /* 0x000fe200078e02ff */
[----:B------:R1:W-:Y:S01]  /*6420*/  STS.128 [R79+UR44+0x1200], R40 ;  /* 0x001200284f007988 */ /* 0x0003e20008000c2c */
[----:B------:R-:W-:Y:S01]  /*6430*/  IMAD R20, R4, R39, R20 ;  /* 0x0000002704147224 */ /* 0x000fe200078e0214 */
[----:B------:R-:W-:Y:S01]  /*6440*/  I2IP.S8.S32.SAT R3, R23, R3, RZ ;  /* 0x0000000317037239 */ /* 0x000fe200000014ff */
[----:B------:R-:W-:Y:S01]  /*6450*/  IMAD R27, R38, R27, RZ ;  /* 0x0000001b261b7224 */ /* 0x000fe200078e02ff */
[----:B------:R-:W-:Y:S01]  /*6460*/  MOV R4, R53 ;  /* 0x0000003500047202 */ /* 0x000fe20000000f00 */
[-C--:B------:R-:W-:Y:S01]  /*6470*/  IMAD R21, R5, R39.reuse, R21 ;  /* 0x0000002705157224 */ /* 0x080fe200078e0215 */
[----:B------:R-:W-:Y:S01]  /*6480*/  SHF.R.S32.HI R5, RZ, 0x18, R52 ;  /* 0x00000018ff057819 */ /* 0x000fe20000011434 */
[-C--:B------:R-:W-:Y:S01]  /*6490*/  IMAD R22, R6, R39.reuse, R22 ;  /* 0x0000002706167224 */ /* 0x080fe200078e0216 */
[----:B------:R-:W-:Y:S01]  /*64a0*/  SHF.R.S32.HI R6, RZ, 0x18, R49 ;  /* 0x00000018ff067819 */ /* 0x000fe20000011431 */
[-C--:B------:R-:W-:Y:S02]  /*64b0*/  IMAD R27, R45, R39.reuse, R27 ;  /* 0x000000272d1b7224 */ /* 0x080fe400078e021b */
[-C--:B------:R-:W-:Y:S01]  /*64c0*/  IMAD R24, R4, R39.reuse, R24 ;  /* 0x0000002704187224 */ /* 0x080fe200078e0218 */
[----:B------:R-:W-:Y:S01]  /*64d0*/  SHF.R.S32.HI R4, RZ, 0x18, R51 ;  /* 0x00000018ff047819 */ /* 0x000fe20000011433 */
[C---:B------:R-:W-:Y:S02]  /*64e0*/  IMAD R26, R38.reuse, R30, RZ ;  /* 0x0000001e261a7224 */ /* 0x040fe400078e02ff */
[----:B------:R-:W-:Y:S01]  /*64f0*/  IMAD R25, R5, R39, R25 ;  /* 0x0000002705197224 */ /* 0x000fe200078e0219 */
[----:B------:R-:W-:Y:S01]  /*6500*/  MOV R5, R50 ;  /* 0x0000003200057202 */ /* 0x000fe20000000f00 */
[----:B------:R-:W-:Y:S02]  /*6510*/  IMAD R31, R38, R31, RZ ;  /* 0x0000001f261f7224 */ /* 0x000fe400078e02ff */
[-C--:B------:R-:W-:Y:S01]  /*6520*/  IMAD R26, R4, R39.reuse, R26 ;  /* 0x00000027041a7224 */ /* 0x080fe200078e021a */
[----:B------:R-:W-:Y:S01]  /*6530*/  I2IP.S8.S32.SAT R4, R2, R0, R3 ;  /* 0x0000000002047239 */ /* 0x000fe20000001403 */
[-C--:B------:R-:W-:Y:S02]  /*6540*/  IMAD R31, R46, R39.reuse, R31 ;  /* 0x000000272e1f7224 */ /* 0x080fe400078e021f */
[-C--:B------:R-:W-:Y:S01]  /*6550*/  IMAD R28, R5, R39.reuse, R28 ;  /* 0x00000027051c7224 */ /* 0x080fe200078e021c */
[----:B------:R-:W-:Y:S01]  /*6560*/  I2IP.S8.S32.SAT R5, R27, R22, RZ ;  /* 0x000000161b057239 */ /* 0x000fe200000014ff */
[----:B------:R-:W-:Y:S02]  /*6570*/  IMAD R30, R38, R34, RZ ;  /* 0x00000022261e7224 */ /* 0x000fe400078e02ff */
[----:B------:R-:W-:Y:S01]  /*6580*/  IMAD R29, R6, R39, R29 ;  /* 0x00000027061d7224 */ /* 0x000fe200078e021d */
[----:B------:R-:W-:Y:S01]  /*6590*/  I2IP.S8.S32.SAT R6, R31, R26, RZ ;  /* 0x0000001a1f067239 */ /* 0x000fe200000014ff */
[----:B------:R-:W-:Y:S01]  /*65a0*/  IMAD R35, R38, R35, RZ ;  /* 0x0000002326237224 */ /* 0x000fe200078e02ff */
[----:B------:R-:W-:Y:S01]  /*65b0*/  I2IP.S8.S32.SAT R5, R21, R20, R5 ;  /* 0x0000001415057239 */ /* 0x000fe20000001405 */
[-C--:B------:R-:W-:Y:S01]  /*65c0*/  IMAD R30, R7, R39.reuse, R30 ;  /* 0x00000027071e7224 */ /* 0x080fe200078e021e */
[----:B------:R-:W-:Y:S01]  /*65d0*/  I2IP.S8.S32.SAT R6, R25, R24, R6 ;  /* 0x0000001819067239 */ /* 0x000fe20000001406 */
[----:B------:R-:W-:Y:S05]  /*65e0*/  IMAD R35, R47, R39, R35 ;  /* 0x000000272f237224 */ /* 0x000fea00078e0223 */
[----:B------:R-:W-:Y:S04]  /*65f0*/  I2IP.S8.S32.SAT R7, R35, R30, RZ ;  /* 0x0000001e23077239 */ /* 0x000fe800000014ff */
[----:B------:R-:W-:Y:S05]  /*6600*/  I2IP.S8.S32.SAT R7, R29, R28, R7 ;  /* 0x0000001c1d077239 */ /* 0x000fea0000001407 */
[----:B------:R1:W-:Y:S01]  /*6610*/  STS.128 [R78+0x1010], R4 ;  /* 0x001010044e007388 */ /* 0x0003e20000000c00 */
[----:B------:R-:W-:Y:S01]  /*6620*/  @!PT LDS RZ, [RZ] ;  /* 0x00000000fffff984 */ /* 0x000fe20000000800 */
[----:B------:R-:W-:Y:S01]  /*6630*/  @!PT LDS RZ, [RZ] ;  /* 0x00000000fffff984 */ /* 0x000fe20000000800 */
[----:B------:R-:W-:Y:S01]  /*6640*/  @!PT LDS RZ, [RZ] ;  /* 0x00000000fffff984 */ /* 0x000fe20000000800 */
[----:B------:R-:W-:Y:S01]  /*6650*/  @!PT LDS RZ, [RZ] ;  /* 0x00000000fffff984 */ /* 0x000fe20000000800 */
[----:B------:R3:W-:Y:S07]  /*6660*/  MEMBAR.ALL.CTA ;  /* 0x0000000000007992 */ /* 0x0007ee0000008000 */
[----:B---3--:R-:W3:Y:S02]  /*6670*/  FENCE.VIEW.ASYNC.S ;  /* 0x00000000000073c6 */ /* 0x008ee40000000000 */
[----:B---3--:R-:W-:Y:S06]  /*6680*/  BAR.SYNC.DEFER_BLOCKING 0x1, 0x80 ;  /* 0x0042000000007b1d */ /* 0x008fec0000010000 */
[----:B------:R-:W-:Y:S05]  /*6690*/  @P0 BRA `(.L_x_101) ;  /* 0x0000000000300947 */ /* 0x000fea0003800000 */
[----:B------:R-:W-:Y:S02]  /*66a0*/  UIADD3 UR4, UPT, UPT, UR44, 0x1200, URZ ;  /* 0x000012002c047890 */ /* 0x000fe4000fffe0ff */
[----:B------:R-:W-:Y:S02]  /*66b0*/  USHF.L.U32 UR9, UR45, 0x6, URZ ;  /* 0x000000062d097899 */ /* 0x000fe400080006ff */
[----:B------:R-:W-:Y:S02]  /*66c0*/  USHF.L.U32 UR10, UR46, 0x6, URZ ;  /* 0x000000062e0a7899 */ /* 0x000fe400080006ff */
[----:B------:R-:W-:Y:S01]  /*66d0*/  MOV R86, UR4 ;  /* 0x0000000400567c02 */ /* 0x000fe20008000f00 */
[----:B------:R-:W-:Y:S01]  /*66e0*/  UIADD3 UR4, UP0, UPT, UR62, 0x680, URZ ;  /* 0x000006803e047890 */ /* 0x000fe2000ff1e0ff */
[----:B------:R-:W-:Y:S02]  /*66f0*/  UMOV UR11, UR36 ;  /* 0x00000024000b7c82 */ /* 0x000fe40008000000 */
[----:B------:R-:W-:Y:S01]  /*6700*/  R2UR UR8, R86 ;  /* 0x00000000560872ca */ /* 0x000fe200000e0000 */
[----:B------:R-:W-:Y:S11]  /*6710*/  UIADD3.X UR5, UPT, UPT, URZ, UR63, URZ, UP0, !UPT ;  /* 0x0000003fff057290 */ /* 0x000ff600087fe4ff */
[----:B------:R-:W-:Y:S01]  /*6720*/  @!UPT UIADD3 URZ, UPT, UPT, URZ, URZ, URZ ;  /* 0x000000fffffff290 */ /* 0x000fe2000fffe0ff */
[----:B------:R3:W-:Y:S01]  /*6730*/  UTMASTG.3D [UR8], [UR4] ;  /* 0x00000008040073b5 */ /* 0x0007e20008010000 */
[----:B------:R0:W-:Y:S01]  /*6740*/  UTMACMDFLUSH ;  /* 0x00000000000079b7 */ /* 0x0001e20000000000 */
[----:B---3--:R-:W-:Y:S04]  /*6750*/  DEPBAR.LE SB0, 0x0 ;  /* 0x000080000000791a */ /* 0x008fe80000000000 */
.L_x_101:
[----:B------:R-:W-:Y:S05]  /*6760*/  BSYNC.RECONVERGENT B0 ;  /* 0x0000000000007941 */ /* 0x000fea0003800200 */
.L_x_100:
[----:B------:R-:W-:Y:S01]  /*6770*/  BAR.SYNC.DEFER_BLOCKING 0x1, 0x80 ;  /* 0x0042000000007b1d */ /* 0x000fe20000010000 */
[----:B------:R-:W-:Y:S01]  /*6780*/  ISETP.NE.AND P0, PT, R82, 0x2, PT ;  /* 0x000000025200780c */ /* 0x000fe20003f05270 */
[----:B------:R-:W-:Y:S01]  /*6790*/  UISETP.NE.AND UP0, UPT, UR47, URZ, UPT ;  /* 0x000000ff2f00728c */ /* 0x000fe2000bf05270 */
[----:B------:R-:W-:Y:S01]  /*67a0*/  ISETP.NE.AND P1, PT, R36, 0x4, PT ;  /* 0x000000042400780c */ /* 0x000fe20003f25270 */
[----:B------:R-:W-:Y:S01]  /*67b0*/  UIADD3 UR45, UPT, UPT, UR37, UR57, URZ ;  /* 0x00000039252d7290 */ /* 0x000fe2000fffe0ff */
[----:B------:R-:W-:Y:S01]  /*67c0*/  SEL R2, RZ, 0x1, P0 ;  /* 0x00000001ff027807 */ /* 0x000fe20000000000 */
[----:B------:R-:W-:Y:S01]  /*67d0*/  UIADD3 UR46, UPT, UPT, UR38, UR60, URZ ;  /* 0x0000003c262e7290 */ /* 0x000fe2000fffe0ff */
[----:B------:R-:W-:Y:S02]  /*67e0*/  SEL R0, RZ, 0x1, P1 ;  /* 0x00000001ff007807 */ /* 0x000fe40000800000 */
[----:B------:R-:W-:Y:S02]  /*67f0*/  LOP3.LUT R84, R84, R2, RZ, 0x3c, !PT ;  /* 0x0000000254547212 */ /* 0x000fe400078e3cff */
[----:B------:R-:W-:Y:S02]  /*6800*/  LOP3.LUT R85, R85, R0, RZ, 0x3c, !PT ;  /* 0x0000000055557212 */ /* 0x000fe400078e3cff */
[----:B------:R-:W-:Y:S02]  /*6810*/  SEL R82, R82, RZ, P0 ;  /* 0x000000ff52527207 */ /* 0x000fe40000000000 */
[----:B------:R-:W-:Y:S01]  /*6820*/  SEL R36, R36, RZ, P1 ;  /* 0x000000ff24247207 */ /* 0x000fe20000800000 */
[----:B------:R-:W-:Y:S01]  /*6830*/  UMOV UR36, UR51 ;  /* 0x0000003300247c82 */ /* 0x000fe20008000000 */
[----:B------:R-:W-:Y:S05]  /*6840*/  BRA.U UP0, `(.L_x_102) ;  /* 0xffffffe500107547 */ /* 0x000fea000b83ffff */
[----:B------:R-:W-:Y:S05]  /*6850*/  EXIT ;  /* 0x000000000000794d */ /* 0x000fea0003800000 */
.L_x_24:
[----:B---3--:R3:W4:Y:S02]  /*6860*/  SYNCS.PHASECHK.TRANS64.TRYWAIT P0, [R0+URZ+0xe0], R2 ;  /* 0x0000e002000075a7 */ /* 0x00872400080011ff */
[----:B----4-:R-:W-:Y:S05]  /*6870*/  @!P0 NANOSLEEP.SYNCS 0x989680 ;  /* 0x009896800000895d */ /* 0x010fea0003900000 */
[----:B------:R-:W4:Y:S02]  /*6880*/  @!P0 SYNCS.PHASECHK.TRANS64 P0, [R0+URZ+0xe0], R2 ;  /* 0x0000e002000085a7 */ /* 0x000f2400080010ff */
[----:B----4-:R-:W-:Y:S05]  /*6890*/  @!P0 BRA `(.L_x_24) ;  /* 0xfffffffc00f08947 */ /* 0x010fea000383ffff */
[----:B------:R-:W-:Y:S05]  /*68a0*/  BRA `(.L_x_103) ;  /* 0xffffffac00d47947 */ /* 0x000fea000383ffff */
.L_x_27:
[----:B--2---:R-:W-:-:S07]  /*68b0*/  MOV R0, UR33 ;  /* 0x0000002100007c02 */ /* 0x004fce0008000f00 */
.L_x_104:
[----:B--2---:R2:W3:Y:S02]  /*68c0*/  SYNCS.PHASECHK.TRANS64.TRYWAIT P0, [R0+URZ+0x28], R3 ;  /* 0x00002803000075a7 */ /* 0x0044e400080011ff */
[----:B---3--:R-:W-:Y:S05]  /*68d0*/  @!P0 NANOSLEEP.SYNCS 0x989680 ;  /* 0x009896800000895d */ /* 0x008fea0003900000 */
[----:B------:R-:W3:Y:S02]  /*68e0*/  @!P0 SYNCS.PHASECHK.TRANS64 P0, [R0+URZ+0x28], R3 ;  /* 0x00002803000085a7 */ /* 0x000ee400080010ff */
[----:B---3--:R-:W-:Y:S05]  /*68f0*/  @!P0 BRA `(.L_x_104) ;  /* 0xfffffffc00f08947 */ /* 0x008fea000383ffff */
[----:B------:R-:W-:Y:S05]  /*6900*/  BRA `(.L_x_26) ;  /* 0xffffffb0001c7947 */ /* 0x000fea000383ffff */
.L_x_34:
[----:B-1----:R-:W-:-:S07]  /*6910*/  MOV R0, UR17 ;  /* 0x0000001100007c02 */ /* 0x002fce0008000f00 */
.L_x_105:
[----:B-1----:R1:W2:Y:S02]  /*6920*/  SYNCS.PHASECHK.TRANS64.TRYWAIT P0, [R0+URZ+0x28], R3 ;  /* 0x00002803000075a7 */ /* 0x0022a400080011ff */
[----:B--2---:R-:W-:Y:S05]  /*6930*/  @!P0 NANOSLEEP.SYNCS 0x989680 ;  /* 0x009896800000895d */ /* 0x004fea0003900000 */
[----:B------:R-:W2:Y:S02]  /*6940*/  @!P0 SYNCS.PHASECHK.TRANS64 P0, [R0+URZ+0x28], R3 ;  /* 0x00002803000085a7 */ /* 0x000ea400080010ff */
[----:B--2---:R-:W-:Y:S05]  /*6950*/  @!P0 BRA `(.L_x_105) ;  /* 0xfffffffc00f08947 */ /* 0x004fea000383ffff */
[----:B------:R-:W-:Y:S05]  /*6960*/  BRA `(.L_x_33) ;  /* 0xffffffb000d87947 */ /* 0x000fea000383ffff */
.L_x_39:
[----:B-1----:R1:W2:Y:S02]  /*6970*/  SYNCS.PHASECHK.TRANS64.TRYWAIT P0, [R3+URZ+0x70], R0 ;  /* 0x00007000030075a7 */ /* 0x0022a400080011ff */
[----:B--2---:R-:W-:Y:S05]  /*6980*/  @!P0 NANOSLEEP.SYNCS 0x989680 ;  /* 0x009896800000895d */ /* 0x004fea0003900000 */
[----:B------:R-:W2:Y:S02]  /*6990*/  @!P0 SYNCS.PHASECHK.TRANS64 P0, [R3+URZ+0x70], R0 ;  /* 0x00007000030085a7 */ /* 0x000ea400080010ff */
[----:B--2---:R-:W-:Y:S05]  /*69a0*/  @!P0 BRA `(.L_x_39) ;  /* 0xfffffffc00f08947 */ /* 0x004fea000383ffff */
[----:B------:R-:W-:Y:S05]  /*69b0*/  BRA `(.L_x_106) ;  /* 0xffffffb4007c7947 */ /* 0x000fea000383ffff */
.L_x_43:
[----:B------:R-:W-:-:S07]  /*69c0*/  MOV R0, UR4 ;  /* 0x0000000400007c02 */ /* 0x000fce0008000f00 */
.L_x_107:
[----:B-1----:R1:W2:Y:S02]  /*69d0*/  SYNCS.PHASECHK.TRANS64.TRYWAIT P0, [R0+URZ], R2 ;  /* 0x00000002000075a7 */ /* 0x0022a400080011ff */
[----:B--2---:R-:W-:Y:S05]  /*69e0*/  @!P0 NANOSLEEP.SYNCS 0x989680 ;  /* 0x009896800000895d */ /* 0x004fea0003900000 */
[----:B------:R-:W2:Y:S02]  /*69f0*/  @!P0 SYNCS.PHASECHK.TRANS64 P0, [R0+URZ], R2 ;  /* 0x00000002000085a7 */ /* 0x000ea400080010ff */
[----:B--2---:R-:W-:Y:S05]  /*6a00*/  @!P0 BRA `(.L_x_107) ;  /* 0xfffffffc00f08947 */ /* 0x004fea000383ffff */
[----:B------:R-:W-:Y:S05]  /*6a10*/  BRA `(.L_x_108) ;  /* 0xffffffbc00207947 */ /* 0x000fea000383ffff */
.L_x_44:
[----:B------:R-:W-:-:S07]  /*6a20*/  MOV R0, UR5 ;  /* 0x0000000500007c02 */ /* 0x000fce0008000f00 */
.L_x_109:
[----:B-1----:R1:W2:Y:S02]  /*6a30*/  SYNCS.PHASECHK.TRANS64.TRYWAIT P0, [R0+URZ], R3 ;  /* 0x00000003000075a7 */ /* 0x0022a400080011ff */
[----:B--2---:R-:W-:Y:S05]  /*6a40*/  @!P0 NANOSLEEP.SYNCS 0x989680 ;  /* 0x009896800000895d */ /* 0x004fea0003900000 */
[----:B------:R-:W2:Y:S02]  /*6a50*/  @!P0 SYNCS.PHASECHK.TRANS64 P0, [R0+URZ], R3 ;  /* 0x00000003000085a7 */ /* 0x000ea400080010ff */
[----:B--2---:R-:W-:Y:S05]  /*6a60*/  @!P0 BRA `(.L_x_109) ;  /* 0xfffffffc00f08947 */ /* 0x004fea000383ffff */
[----:B------:R-:W-:Y:S05]  /*6a70*/  BRA `(.L_x_110) ;  /* 0xffffffbc002c7947 */ /* 0x000fea000383ffff */
.L_x_45:
[----:B------:R-:W-:-:S07]  /*6a80*/  MOV R0, UR5 ;  /* 0x0000000500007c02 */ /* 0x000fce0008000f00 */
.L_x_111:
[----:B-1----:R1:W2:Y:S02]  /*6a90*/  SYNCS.PHASECHK.TRANS64.TRYWAIT P0, [R0+URZ], R3 ;  /* 0x00000003000075a7 */ /* 0x0022a400080011ff */
[----:B--2---:R-:W-:Y:S05]  /*6aa0*/  @!P0 NANOSLEEP.SYNCS 0x989680 ;  /* 0x009896800000895d */ /* 0x004fea0003900000 */
[----:B------:R-:W2:Y:S02]  /*6ab0*/  @!P0 SYNCS.PHASECHK.TRANS64 P0, [R0+URZ], R3 ;  /* 0x00000003000085a7 */ /* 0x000ea400080010ff */
[----:B--2---:R-:W-:Y:S05]  /*6ac0*/  @!P0 BRA `(.L_x_111) ;  /* 0xfffffffc00f08947 */ /* 0x004fea000383ffff */
[----:B------:R-:W-:Y:S05]  /*6ad0*/  BRA `(.L_x_112) ;  /* 0xffffffbc00387947 */ /* 0x000fea000383ffff */
.L_x_46:
[----:B------:R-:W-:-:S07]  /*6ae0*/  MOV R0, UR5 ;  /* 0x0000000500007c02 */ /* 0x000fce0008000f00 */
.L_x_113:
[----:B-1----:R1:W2:Y:S02]  /*6af0*/  SYNCS.PHASECHK.TRANS64.TRYWAIT P0, [R0+URZ], R3 ;  /* 0x00000003000075a7 */ /* 0x0022a400080011ff */
[----:B--2---:R-:W-:Y:S05]  /*6b00*/  @!P0 NANOSLEEP.SYNCS 0x989680 ;  /* 0x009896800000895d */ /* 0x004fea0003900000 */
[----:B------:R-:W2:Y:S02]  /*6b10*/  @!P0 SYNCS.PHASECHK.TRANS64 P0, [R0+URZ], R3 ;  /* 0x00000003000085a7 */ /* 0x000ea400080010ff */
[----:B--2---:R-:W-:Y:S05]  /*6b20*/  @!P0 BRA `(.L_x_113) ;  /* 0xfffffffc00f08947 */ /* 0x004fea000383ffff */
[----:B------:R-:W-:Y:S05]  /*6b30*/  BRA `(.L_x_114) ;  /* 0xffffffbc00447947 */ /* 0x000fea000383ffff */
.L_x_49:
[----:B--2---:R2:W3:Y:S02]  /*6b40*/  SYNCS.PHASECHK.TRANS64.TRYWAIT P0, [R2+URZ+0xd0], R4 ;  /* 0x0000d004020075a7 */ /* 0x0044e400080011ff */
[----:B---3--:R-:W-:Y:S05]  /*6b50*/  @!P0 NANOSLEEP.SYNCS 0x989680 ;  /* 0x009896800000895d */ /* 0x008fea0003900000 */
[----:B------:R-:W3:Y:S02]  /*6b60*/  @!P0 SYNCS.PHASECHK.TRANS64 P0, [R2+URZ+0xd0], R4 ;  /* 0x0000d004020085a7 */ /* 0x000ee400080010ff */
[----:B---3--:R-:W-:Y:S05]  /*6b70*/  @!P0 BRA `(.L_x_49) ;  /* 0xfffffffc00f08947 */ /* 0x008fea000383ffff */
[----:B------:R-:W-:Y:S05]  /*6b80*/  BRA `(.L_x_115) ;  /* 0xffffffbc00a07947 */ /* 0x000fea000383ffff */
.L_x_50:
[----:B------:R-:W-:-:S07]  /*6b90*/  MOV R2, UR4 ;  /* 0x0000000400027c02 */ /* 0x000fce0008000f00 */
.L_x_116:
[----:B--2---:R2:W3:Y:S02]  /*6ba0*/  SYNCS.PHASECHK.TRANS64.TRYWAIT P0, [R2+URZ+0x80], R5 ;  /* 0x00008005020075a7 */ /* 0x0044e400080011ff */
[----:B---3--:R-:W-:Y:S05]  /*6bb0*/  @!P0 NANOSLEEP.SYNCS 0x989680 ;  /* 0x009896800000895d */ /* 0x008fea0003900000 */
[----:B------:R-:W3:Y:S02]  /*6bc0*/  @!P0 SYNCS.PHASECHK.TRANS64 P0, [R2+URZ+0x80], R5 ;  /* 0x00008005020085a7 */ /* 0x000ee400080010ff */
[----:B---3--:R-:W-:Y:S05]  /*6bd0*/  @!P0 BRA `(.L_x_116) ;  /* 0xfffffffc00f08947 */ /* 0x008fea000383ffff */
[----:B------:R-:W-:Y:S05]  /*6be0*/  BRA `(.L_x_117) ;  /* 0xffffffbc00b07947 */ /* 0x000fea000383ffff */
.L_x_51:
[----:B--2---:R2:W3:Y:S02]  /*6bf0*/  SYNCS.PHASECHK.TRANS64.TRYWAIT P1, [R2+URZ+0x70], R4 ;  /* 0x00007004020075a7 */ /* 0x0044e400080211ff */
[----:B---3--:R-:W-:Y:S05]  /*6c00*/  @!P1 NANOSLEEP.SYNCS 0x989680 ;  /* 0x009896800000995d */ /* 0x008fea0003900000 */
[----:B------:R-:W3:Y:S02]  /*6c10*/  @!P1 SYNCS.PHASECHK.TRANS64 P1, [R2+URZ+0x70], R4 ;  /* 0x00007004020095a7 */ /* 0x000ee400080210ff */
[----:B---3--:R-:W-:Y:S05]  /*6c20*/  @!P1 BRA `(.L_x_51) ;  /* 0xfffffffc00f09947 */ /* 0x008fea000383ffff */
[----:B------:R-:W-:Y:S05]  /*6c30*/  BRA `(.L_x_118) ;  /* 0xffffffbc00e07947 */ /* 0x000fea000383ffff */
.L_x_54:
[----:B------:R-:W-:-:S07]  /*6c40*/  MOV R0, UR4 ;  /* 0x0000000400007c02 */ /* 0x000fce0008000f00 */
.L_x_119:
[----:B--2---:R2:W3:Y:S02]  /*6c50*/  SYNCS.PHASECHK.TRANS64.TRYWAIT P0, [R0+URZ+0x80], R2 ;  /* 0x00008002000075a7 */ /* 0x0044e400080011ff */
[----:B---3--:R-:W-:Y:S05]  /*6c60*/  @!P0 NANOSLEEP.SYNCS 0x989680 ;  /* 0x009896800000895d */ /* 0x008fea0003900000 */
[----:B------:R-:W3:Y:S02]  /*6c70*/  @!P0 SYNCS.PHASECHK.TRANS64 P0, [R0+URZ+0x80], R2 ;  /* 0x00008002000085a7 */ /* 0x000ee400080010ff */
[----:B---3--:R-:W-:Y:S05]  /*6c80*/  @!P0 BRA `(.L_x_119) ;  /* 0xfffffffc00f08947 */ /* 0x008fea000383ffff */
[----:B------:R-:W-:Y:S05]  /*6c90*/  BRA `(.L_x_53) ;  /* 0xffffffc000347947 */ /* 0x000fea000383ffff */
.L_x_61:
[----:B-1----:R1:W2:Y:S02]  /*6ca0*/  SYNCS.PHASECHK.TRANS64.TRYWAIT P1, [R0+URZ+0x70], R2 ;  /* 0x00007002000075a7 */ /* 0x0022a400080211ff */
[----:B--2---:R-:W-:Y:S05]  /*6cb0*/  @!P1 NANOSLEEP.SYNCS 0x989680 ;  /* 0x009896800000995d */ /* 0x004fea0003900000 */
[----:B------:R-:W2:Y:S02]  /*6cc0*/  @!P1 SYNCS.PHASECHK.TRANS64 P1, [R0+URZ+0x70], R2 ;  /* 0x00007002000095a7 */ /* 0x000ea400080210ff */
[----:B--2---:R-:W-:Y:S05]  /*6cd0*/  @!P1 BRA `(.L_x_61) ;  /* 0xfffffffc00f09947 */ /* 0x004fea000383ffff */
[----:B------:R-:W-:Y:S05]  /*6ce0*/  BRA `(.L_x_120) ;  /* 0xffffffc400987947 */ /* 0x000fea000383ffff */
.L_x_62:
[----:B------:R-:W-:-:S07]  /*6cf0*/  MOV R2, UR23 ;  /* 0x0000001700027c02 */ /* 0x000fce0008000f00 */
.L_x_121:
[----:B-1----:R1:W2:Y:S02]  /*6d00*/  SYNCS.PHASECHK.TRANS64.TRYWAIT P0, [R2+URZ+0xb0], R0 ;  /* 0x0000b000020075a7 */ /* 0x0022a400080011ff */
[----:B--2---:R-:W-:Y:S05]  /*6d10*/  @!P0 NANOSLEEP.SYNCS 0x989680 ;  /* 0x009896800000895d */ /* 0x004fea0003900000 */
[----:B------:R-:W2:Y:S02]  /*6d20*/  @!P0 SYNCS.PHASECHK.TRANS64 P0, [R2+URZ+0xb0], R0 ;  /* 0x0000b000020085a7 */ /* 0x000ea400080010ff */
[----:B--2---:R-:W-:Y:S05]  /*6d30*/  @!P0 BRA `(.L_x_121) ;  /* 0xfffffffc00f08947 */ /* 0x004fea000383ffff */
[----:B------:R-:W-:Y:S05]  /*6d40*/  BRA `(.L_x_122) ;  /* 0xffffffc400e87947 */ /* 0x000fea000383ffff */
.L_x_65:
[----:B------:R-:W-:Y:S07]  /*6d50*/  MOV R0, UR5 ;  /* 0x0000000500007c02 */ /* 0x000fee0008000f00 */
.L_x_123:
[----:B-1----:R1:W2:Y:S02]  /*6d60*/  SYNCS.PHASECHK.TRANS64.TRYWAIT P0, [R0+URZ], R2 ;  /* 0x00000002000075a7 */ /* 0x0022a400080011ff */
[----:B--2---:R-:W-:Y:S05]  /*6d70*/  @!P0 NANOSLEEP.SYNCS 0x989680 ;  /* 0x009896800000895d */ /* 0x004fea0003900000 */
[----:B------:R-:W2:Y:S02]  /*6d80*/  @!P0 SYNCS.PHASECHK.TRANS64 P0, [R0+URZ], R2 ;  /* 0x00000002000085a7 */ /* 0x000ea400080010ff */
[----:B--2---:R-:W-:Y:S05]  /*6d90*/  @!P0 BRA `(.L_x_123) ;  /* 0xfffffffc00f08947 */ /* 0x004fea000383ffff */
[----:B------:R-:W-:Y:S05]  /*6da0*/  BRA `(.L_x_64) ;  /* 0xffffffc800047947 */ /* 0x000fea000383ffff */
.L_x_68:
[----:B------:R-:W-:-:S07]  /*6db0*/  MOV R0, UR4 ;  /* 0x0000000400007c02 */ /* 0x000fce0008000f00 */
.L_x_124:
[----:B--2---:R2:W4:Y:S02]  /*6dc0*/  SYNCS.PHASECHK.TRANS64.TRYWAIT P0, [R0+URZ], R2 ;  /* 0x00000002000075a7 */ /* 0x00452400080011ff */
[----:B----4-:R-:W-:Y:S05]  /*6dd0*/  @!P0 NANOSLEEP.SYNCS 0x989680 ;  /* 0x009896800000895d */ /* 0x010fea0003900000 */
[----:B------:R-:W4:Y:S02]  /*6de0*/  @!P0 SYNCS.PHASECHK.TRANS64 P0, [R0+URZ], R2 ;  /* 0x00000002000085a7 */ /* 0x000f2400080010ff */
[----:B----4-:R-:W-:Y:S05]  /*6df0*/  @!P0 BRA `(.L_x_124) ;  /* 0xfffffffc00f08947 */ /* 0x010fea000383ffff */
[----:B------:R-:W-:Y:S05]  /*6e00*/  BRA `(.L_x_125) ;  /* 0xffffffc800b87947 */ /* 0x000fea000383ffff */
.L_x_69:
[----:B------:R-:W-:-:S07]  /*6e10*/  MOV R0, UR5 ;  /* 0x0000000500007c02 */ /* 0x000fce0008000f00 */
.L_x_126:
[----:B-1----:R1:W2:Y:S02]  /*6e20*/  SYNCS.PHASECHK.TRANS64.TRYWAIT P0, [R0+URZ], R3 ;  /* 0x00000003000075a7 */ /* 0x0022a400080011ff */
[----:B--2---:R-:W-:Y:S05]  /*6e30*/  @!P0 NANOSLEEP.SYNCS 0x989680 ;  /* 0x009896800000895d */ /* 0x004fea0003900000 */
[----:B------:R-:W2:Y:S02]  /*6e40*/  @!P0 SYNCS.PHASECHK.TRANS64 P0, [R0+URZ], R3 ;  /* 0x00000003000085a7 */ /* 0x000ea400080010ff */
[----:B--2---:R-:W-:Y:S05]  /*6e50*/  @!P0 BRA `(.L_x_126) ;  /* 0xfffffffc00f08947 */ /* 0x004fea000383ffff */
[----:B------:R-:W-:Y:S05]  /*6e60*/  BRA `(.L_x_127) ;  /* 0xffffffc800c47947 */ /* 0x000fea000383ffff */
.L_x_70:
[----:B------:R-:W-:-:S07]  /*6e70*/  MOV R0, UR5 ;  /* 0x0000000500007c02 */ /* 0x000fce0008000f00 */
.L_x_128:
[----:B-1----:R1:W2:Y:S02]  /*6e80*/  SYNCS.PHASECHK.TRANS64.TRYWAIT P0, [R0+URZ], R3 ;  /* 0x00000003000075a7 */ /* 0x0022a400080011ff */
[----:B--2---:R-:W-:Y:S05]  /*6e90*/  @!P0 NANOSLEEP.SYNCS 0x989680 ;  /* 0x009896800000895d */ /* 0x004fea0003900000 */
[----:B------:R-:W2:Y:S02]  /*6ea0*/  @!P0 SYNCS.PHASECHK.TRANS64 P0, [R0+URZ], R3 ;  /* 0x00000003000085a7 */ /* 0x000ea400080010ff */
[----:B--2---:R-:W-:Y:S05]  /*6eb0*/  @!P0 BRA `(.L_x_128) ;  /* 0xfffffffc00f08947 */ /* 0x004fea000383ffff */
[----:B------:R-:W-:Y:S05]  /*6ec0*/  BRA `(.L_x_129) ;  /* 0xffffffc800d07947 */ /* 0x000fea000383ffff */
.L_x_71:
[----:B-1----:R-:W-:-:S07]  /*6ed0*/  MOV R0, UR4 ;  /* 0x0000000400007c02 */ /* 0x002fce0008000f00 */
.L_x_130:
[----:B-1----:R1:W2:Y:S02]  /*6ee0*/  SYNCS.PHASECHK.TRANS64.TRYWAIT P0, [R0+URZ], R2 ;  /* 0x00000002000075a7 */ /* 0x0022a400080011ff */
[----:B--2---:R-:W-:Y:S05]  /*6ef0*/  @!P0 NANOSLEEP.SYNCS 0x989680 ;  /* 0x009896800000895d */ /* 0x004fea0003900000 */
[----:B------:R-:W2:Y:S02]  /*6f00*/  @!P0 SYNCS.PHASECHK.TRANS64 P0, [R0+URZ], R2 ;  /* 0x00000002000085a7 */ /* 0x000ea400080010ff */
[----:B--2---:R-:W-:Y:S05]  /*6f10*/  @!P0 BRA `(.L_x_130) ;  /* 0xfffffffc00f08947 */ /* 0x004fea000383ffff */
[----:B------:R-:W-:Y:S05]  /*6f20*/  BRA `(.L_x_131) ;  /* 0xffffffc800dc7947 */ /* 0x000fea000383ffff */
.L_x_76:
[----:B--2---:R2:W3:Y:S02]  /*6f30*/  SYNCS.PHASECHK.TRANS64.TRYWAIT P0, [R3+URZ+0x70], R0 ;  /* 0x00007000030075a7 */ /* 0x0044e400080011ff */
[----:B---3--:R-:W-:Y:S05]  /*6f40*/  @!P0 NANOSLEEP.SYNCS 0x989680 ;  /* 0x009896800000895d */ /* 0x008fea0003900000 */
[----:B------:R-:W3:Y:S02]  /*6f50*/  @!P0 SYNCS.PHASECHK.TRANS64 P0, [R3+URZ+0x70], R0 ;  /* 0x00007000030085a7 */ /* 0x000ee400080010ff */
[----:B---3--:R-:W-:Y:S05]  /*6f60*/  @!P0 BRA `(.L_x_76) ;  /* 0xfffffffc00f08947 */ /* 0x008fea000383ffff */
[----:B------:R-:W-:Y:S05]  /*6f70*/  BRA `(.L_x_132) ;  /* 0xffffffd000047947 */ /* 0x000fea000383ffff */
.L_x_79:
[----:B--2---:R-:W-:Y:S07]  /*6f80*/  MOV R0, UR17 ;  /* 0x0000001100007c02 */ /* 0x004fee0008000f00 */
.L_x_133:
[----:B--2---:R2:W3:Y:S02]  /*6f90*/  SYNCS.PHASECHK.TRANS64.TRYWAIT P1, [R0+URZ+0x68], R3 ;  /* 0x00006803000075a7 */ /* 0x0044e400080211ff */
[----:B---3--:R-:W-:Y:S05]  /*6fa0*/  @!P1 NANOSLEEP.SYNCS 0x989680 ;  /* 0x009896800000995d */ /* 0x008fea0003900000 */
[----:B------:R-:W3:Y:S02]  /*6fb0*/  @!P1 SYNCS.PHASECHK.TRANS64 P1, [R0+URZ+0x68], R3 ;  /* 0x00006803000095a7 */ /* 0x000ee400080210ff */
[----:B---3--:R-:W-:Y:S05]  /*6fc0*/  @!P1 BRA `(.L_x_133) ;  /* 0xfffffffc00f09947 */ /* 0x008fea000383ffff */
[----:B------:R-:W-:Y:S05]  /*6fd0*/  BRA `(.L_x_78) ;  /* 0xffffffd400787947 */ /* 0x000fea000383ffff */
.L_x_82:
[----:B--2---:R-:W-:Y:S07]  /*6fe0*/  MOV R0, UR17 ;  /* 0x0000001100007c02 */ /* 0x004fee0008000f00 */
.L_x_134:
[----:B--2---:R2:W3:Y:S02]  /*6ff0*/  SYNCS.PHASECHK.TRANS64.TRYWAIT P0, [R0+URZ+0x58], R2 ;  /* 0x00005802000075a7 */ /* 0x0044e400080011ff */
[----:B---3--:R-:W-:Y:S05]  /*7000*/  @!P0 NANOSLEEP.SYNCS 0x989680 ;  /* 0x009896800000895d */ /* 0x008fea0003900000 */
[----:B------:R-:W3:Y:S02]  /*7010*/  @!P0 SYNCS.PHASECHK.TRANS64 P0, [R0+URZ+0x58], R2 ;  /* 0x00005802000085a7 */ /* 0x000ee400080010ff */
[----:B---3--:R-:W-:Y:S05]  /*7020*/  @!P0 BRA `(.L_x_134) ;  /* 0xfffffffc00f08947 */ /* 0x008fea000383ffff */
[----:B------:R-:W-:Y:S05]  /*7030*/  BRA `(.L_x_135) ;  /* 0xffffffd400cc7947 */ /* 0x000fea000383ffff */
.L_x_85:
[----:B---3--:R3:W1:Y:S02]  /*7040*/  SYNCS.PHASECHK.TRANS64.TRYWAIT P0, [R3+URZ+0x70], R0 ;  /* 0x00007000030075a7 */ /* 0x00866400080011ff */
[----:B-1----:R-:W-:Y:S05]  /*7050*/  @!P0 NANOSLEEP.SYNCS 0x989680 ;  /* 0x009896800000895d */ /* 0x002fea0003900000 */
[----:B------:R-:W1:Y:S02]  /*7060*/  @!P0 SYNCS.PHASECHK.TRANS64 P0, [R3+URZ+0x70], R0 ;  /* 0x00007000030085a7 */ /* 0x000e6400080010ff */
[----:B-1----:R-:W-:Y:S05]  /*7070*/  @!P0 BRA `(.L_x_85) ;  /* 0xfffffffc00f08947 */ /* 0x002fea000383ffff */
[----:B------:R-:W-:Y:S05]  /*7080*/  BRA `(.L_x_136) ;  /* 0xffffffdc00147947 */ /* 0x000fea000383ffff */
.L_x_96:
[----:B-1----:R-:W-:Y:S04]  /*7090*/  MOV R0, UR44 ;  /* 0x0000002c00007c02 */ /* 0x002fe80008000f00 */
[----:B------:R1:W2:Y:S03]  /*70a0*/  SYNCS.PHASECHK.TRANS64.TRYWAIT P1, [R0+URZ+0x50], R4 ;  /* 0x00005004000075a7 */ /* 0x0002a600080211ff */
[----:B--2---:R-:W-:Y:S05]  /*70b0*/  @!P1 NANOSLEEP.SYNCS 0x989680 ;  /* 0x009896800000995d */ /* 0x004fea0003900000 */
[----:B------:R-:W2:Y:S02]  /*70c0*/  @!P1 SYNCS.PHASECHK.TRANS64 P1, [R0+URZ+0x50], R4 ;  /* 0x00005004000095a7 */ /* 0x000ea400080210ff */
[----:B--2---:R-:W-:Y:S05]  /*70d0*/  @!P1 BRA `(.L_x_96) ;  /* 0xfffffffc00ec9947 */ /* 0x004fea000383ffff */
[----:B------:R-:W-:Y:S05]  /*70e0*/  BRA `(.L_x_95) ;  /* 0xffffffe800647947 */ /* 0x000fea000383ffff */
.L_x_98:
[----:B------:R1:W1:Y:S02]  /*70f0*/  SYNCS.PHASECHK.TRANS64.TRYWAIT P1, [R16+URZ+0x90], R3 ;  /* 0x00009003100075a7 */ /* 0x00026400080211ff */
[----:B-1----:R-:W-:Y:S05]  /*7100*/  @!P1 NANOSLEEP.SYNCS 0x989680 ;  /* 0x009896800000995d */ /* 0x002fea0003900000 */
[----:B------:R-:W1:Y:S02]  /*7110*/  @!P1 SYNCS.PHASECHK.TRANS64 P1, [R16+URZ+0x90], R3 ;  /* 0x00009003100095a7 */ /* 0x000e6400080210ff */
[----:B-1----:R-:W-:Y:S05]  /*7120*/  @!P1 BRA `(.L_x_98) ;  /* 0xfffffffc00f09947 */ /* 0x002fea000383ffff */
[----:B------:R-:W-:Y:S05]  /*7130*/  BRA `(.L_x_97) ;  /* 0xffffffe800a07947 */ /* 0x000fea000383ffff */
        .weak           $__internal_0_$__cuda_sm10x_tcgen05_guardrail_trap_col_being_dealloced_not_returned_by_alloc
        .type           $__internal_0_$__cuda_sm10x_tcgen05_guardrail_trap_col_being_dealloced_not_returned_by_alloc,@function
        .size           $__internal_0_$__cuda_sm10x_tcgen05_guardrail_trap_col_being_dealloced_not_returned_by_alloc,($__internal_1_$__cuda_sm10x_tcgen05_guardrail_trap_phase_invalid_during_alloc - $__internal_0_$__cuda_sm10x_tcgen05_guardrail_trap_col_being_dealloced_not_returned_by_alloc)
$__internal_0_$__cuda_sm10x_tcgen05_guardrail_trap_col_being_dealloced_not_returned_by_alloc:
[----:B------:R-:W-:Y:S05]  /*7140*/  BPT.TRAP 0x1 ;  /* 0x000000040000795c */ /* 0x000fea0000300000 */
[----:B------:R-:W-:-:S04]  /*7150*/  HFMA2 R3, -RZ, RZ, 0, 0 ;  /* 0x00000000ff037431 */ /* 0x000fc800000001ff */
[----:B------:R-:W-:Y:S05]  /*7160*/  RET.REL.NODEC R2 `(_ZN7cutlass13device_kernelINS_4gemm6kernel13GemmUniversalIN4cute5tupleIJiiiiEEENS1_10collective13CollectiveMmaINS1_35MainloopSm100TmaUmmaWarpSpecializedILi5ELi2ELi4ENS5_IJNS4_1CILi2EEENSA_ILi1EEESC_EEEEENS5_IJNSA_ILi64EEESF_SF_EEEaNS5_IJlSC_lEEEaSH_NS4_8TiledMMAINS4_8MMA_AtomIJNS4_15SM100_MMA_S8_SSIaaiLi64ELi64ELNS4_4UMMA5MajorE0ELSM_0ELNSL_8SaturateE0EEEEEENS4_6LayoutINS5_IJSC_SC_SC_EEENS5_IJNSA_ILi0EEESS_SS_EEEEENS5_IJNS4_10UnderscoreESV_SV_EEEEENS4_13SM90_TMA_LOADENS4_14ComposedLayoutINS4_7SwizzleILi2ELi4ELi3EEENS4_18smem_ptr_flag_bitsILi8EEENSQ_INS5_IJNSA_ILi8EEESF_EEENS5_IJSF_SC_EEEEEEEvNS4_8identityENS4_23SM90_TMA_LOAD_MULTICASTES18_vS19_EENS_8epilogue10collective18CollectiveEpilogueINS1C_23Sm100TmaWarpSpecializedILi1ELi1ELi32ELb0ELb0EEEJSG_NS5_IJNSQ_ISF_SC_EES1H_EEEaSH_aSH_NS1C_6fusion15FusionCallbacksIS1G_NS1J_17LinearCombinationIaiaiLNS_15FloatRoundStyleE2EEESG_S1I_JEEENS4_5SM1004TMEM4LOAD26SM100_TMEM_LOAD_16dp32b32xESY_S18_NS4_39AutoVectorizingCopyWithAssumedAlignmentILi128EEENS4_14SM90_TMA_STOREES18_S1U_S1U_EEEvvEEEEvNT_6ParamsE) ;  /* 0xffffff8c02a47950 */ /* 0x000fea0003c3ffff */
        .weak           $__internal_1_$__cuda_sm10x_tcgen05_guardrail_trap_phase_invalid_during_alloc
        .type           $__internal_1_$__cuda_sm10x_tcgen05_guardrail_trap_phase_invalid_during_alloc,@function
        .size           $__internal_1_$__cuda_sm10x_tcgen05_guardrail_trap_phase_invalid_during_alloc,($__internal_2_$__cuda_sm10x_tcgen05_guardrail_trap_unallocated_columns_being_dealloced - $__internal_1_$__cuda_sm10x_tcgen05_guardrail_trap_phase_invalid_during_alloc)
$__internal_1_$__cuda_sm10x_tcgen05_guardrail_trap_phase_invalid_during_alloc:
[----:B------:R-:W-:Y:S05]  /*7170*/  BPT.TRAP 0x1 ;  /* 0x000000040000795c */ /* 0x000fea0000300000 */
[----:B------:R-:W-:-:S04]  /*7180*/  MOV R5, 0x0 ;  /* 0x0000000000057802 */ /* 0x000fc80000000f00 */
[----:B------:R-:W-:Y:S05]  /*7190*/  RET.REL.NODEC R4 `(_ZN7cutlass13device_kernelINS_4gemm6kernel13GemmUniversalIN4cute5tupleIJiiiiEEENS1_10collective13CollectiveMmaINS1_35MainloopSm100TmaUmmaWarpSpecializedILi5ELi2ELi4ENS5_IJNS4_1CILi2EEENSA_ILi1EEESC_EEEEENS5_IJNSA_ILi64EEESF_SF_EEEaNS5_IJlSC_lEEEaSH_NS4_8TiledMMAINS4_8MMA_AtomIJNS4_15SM100_MMA_S8_SSIaaiLi64ELi64ELNS4_4UMMA5MajorE0ELSM_0ELNSL_8SaturateE0EEEEEENS4_6LayoutINS5_IJSC_SC_SC_EEENS5_IJNSA_ILi0EEESS_SS_EEEEENS5_IJNS4_10UnderscoreESV_SV_EEEEENS4_13SM90_TMA_LOADENS4_14ComposedLayoutINS4_7SwizzleILi2ELi4ELi3EEENS4_18smem_ptr_flag_bitsILi8EEENSQ_INS5_IJNSA_ILi8EEESF_EEENS5_IJSF_SC_EEEEEEEvNS4_8identityENS4_23SM90_TMA_LOAD_MULTICASTES18_vS19_EENS_8epilogue10collective18CollectiveEpilogueINS1C_23Sm100TmaWarpSpecializedILi1ELi1ELi32ELb0ELb0EEEJSG_NS5_IJNSQ_ISF_SC_EES1H_EEEaSH_aSH_NS1C_6fusion15FusionCallbacksIS1G_NS1J_17LinearCombinationIaiaiLNS_15FloatRoundStyleE2EEESG_S1I_JEEENS4_5SM1004TMEM4LOAD26SM100_TMEM_LOAD_16dp32b32xESY_S18_NS4_39AutoVectorizingCopyWithAssumedAlignmentILi128EEENS4_14SM90_TMA_STOREES18_S1U_S1U_EEEvvEEEEvNT_6ParamsE) ;  /* 0xffffff8c04987950 */ /* 0x000fea0003c3ffff */
        .weak           $__internal_2_$__cuda_sm10x_tcgen05_guardrail_trap_unallocated_columns_being_dealloced
        .type           $__internal_2_$__cuda_sm10x_tcgen05_guardrail_trap_unallocated_columns_being_dealloced,@function
        .size           $__internal_2_$__cuda_sm10x_tcgen05_guardrail_trap_unallocated_columns_being_dealloced,(.L_x_138 - $__internal_2_$__cuda_sm10x_tcgen05_guardrail_trap_unallocated_columns_being_dealloced)
$__internal_2_$__cuda_sm10x_tcgen05_guardrail_trap_unallocated_columns_being_dealloced:
[----:B------:R-:W-:Y:S05]  /*71a0*/  BPT.TRAP 0x1 ;  /* 0x000000040000795c */ /* 0x000fea0000300000 */
[----:B------:R-:W-:-:S04]  /*71b0*/  HFMA2 R3, -RZ, RZ, 0, 0 ;  /* 0x00000000ff037431 */ /* 0x000fc800000001ff */
[----:B------:R-:W-:Y:S05]  /*71c0*/  RET.REL.NODEC R2 `(_ZN7cutlass13device_kernelINS_4gemm6kernel13GemmUniversalIN4cute5tupleIJiiiiEEENS1_10collective13CollectiveMmaINS1_35MainloopSm100TmaUmmaWarpSpecializedILi5ELi2ELi4ENS5_IJNS4_1CILi2EEENSA_ILi1EEESC_EEEEENS5_IJNSA_ILi64EEESF_SF_EEEaNS5_IJlSC_lEEEaSH_NS4_8TiledMMAINS4_8MMA_AtomIJNS4_15SM100_MMA_S8_SSIaaiLi64ELi64ELNS4_4UMMA5MajorE0ELSM_0ELNSL_8SaturateE0EEEEEENS4_6LayoutINS5_IJSC_SC_SC_EEENS5_IJNSA_ILi0EEESS_SS_EEEEENS5_IJNS4_10UnderscoreESV_SV_EEEEENS4_13SM90_TMA_LOADENS4_14ComposedLayoutINS4_7SwizzleILi2ELi4ELi3EEENS4_18smem_ptr_flag_bitsILi8EEENSQ_INS5_IJNSA_ILi8EEESF_EEENS5_IJSF_SC_EEEEEEEvNS4_8identityENS4_23SM90_TMA_LOAD_MULTICASTES18_vS19_EENS_8epilogue10collective18CollectiveEpilogueINS1C_23Sm100TmaWarpSpecializedILi1ELi1ELi32ELb0ELb0EEEJSG_NS5_IJNSQ_ISF_SC_EES1H_EEEaSH_aSH_NS1C_6fusion15FusionCallbacksIS1G_NS1J_17LinearCombinationIaiaiLNS_15FloatRoundStyleE2EEESG_S1I_JEEENS4_5SM1004TMEM4LOAD26SM100_TMEM_LOAD_16dp32b32xESY_S18_NS4_39AutoVectorizingCopyWithAssumedAlignmentILi128EEENS4_14SM90_TMA_STOREES18_S1U_S1U_EEEvvEEEEvNT_6ParamsE) ;  /* 0xffffff8c028c7950 */ /* 0x000fea0003c3ffff */
.L_x_137:
[----:B------:R-:W-:-:S00]  /*71d0*/  BRA `(.L_x_137) ;  /* 0xfffffffc00fc7947 */ /* 0x000fc0000383ffff */
[----:B------:R-:W-:-:S00]  /*71e0*/  NOP ;  /* 0x0000000000007918 */ /* 0x000fc00000000000 */
        /* <DEDUP_REMOVED lines=9> */
.L_x_138:


//--------------------- .nv.global.init           --------------------------
	.section	.nv.global.init,"aw",@progbits
.nv.global.init:
	.type		$str$27,@object
	.size		$str$27,($str$28 - $str$27)
$str$27:
        /*0000*/ 	.byte	0x28, 0x61, 0x64, 0x64, 0x72, 0x65, 0x73, 0x73, 0x20, 0x26, 0x20, 0x6d, 0x61, 0x73, 0x6b, 0x29
        /*0010*/ 	.byte	0x20, 0x3d, 0x3d, 0x20, 0x30, 0x00
	.type		$str$28,@object
	.size		$str$28,($str$26 - $str$28)
$str$28:
        /*0016*/ 	.byte	0x2f, 0x74, 0x6d, 0x70, 0x2f, 0x63, 0x75, 0x74, 0x6c, 0x61, 0x73, 0x73, 0x5f, 0x73, 0x77, 0x65
        /*0026*/ 	.byte	0x65, 0x70, 0x5f, 0x73, 0x72, 0x63, 0x2f, 0x69, 0x6e, 0x63, 0x6c, 0x75, 0x64, 0x65, 0x2f, 0x63
        /*0036*/ 	.byte	0x75, 0x74, 0x65, 0x2f, 0x70, 0x6f, 0x69, 0x6e, 0x74, 0x65, 0x72, 0x5f, 0x66, 0x6c, 0x61, 0x67
        /*0046*/ 	.byte	0x67, 0x65, 0x64, 0x2e, 0x68, 0x70, 0x70, 0x00
	.type		$str$26,@object
	.size		$str$26,($str$25 - $str$26)
$str$26:
        /*004e*/ 	.byte	0x2f, 0x74, 0x6d, 0x70, 0x2f, 0x63, 0x75, 0x74, 0x6c, 0x61, 0x73, 0x73, 0x5f, 0x73, 0x77, 0x65
        /*005e*/ 	.byte	0x65, 0x70, 0x5f, 0x73, 0x72, 0x63, 0x2f, 0x69, 0x6e, 0x63, 0x6c, 0x75, 0x64, 0x65, 0x2f, 0x63
        /*006e*/ 	.byte	0x75, 0x74, 0x65, 0x2f, 0x61, 0x74, 0x6f, 0x6d, 0x2f, 0x63, 0x6f, 0x70, 0x79, 0x5f, 0x74, 0x72
        /*007e*/ 	.byte	0x61, 0x69, 0x74, 0x73, 0x5f, 0x73, 0x6d, 0x31, 0x30, 0x30, 0x2e, 0x68, 0x70, 0x70, 0x00
	.type		$str$25,@object
	.size		$str$25,(__unnamed_1 - $str$25)
$str$25:
        /*008d*/ 	.byte	0x28, 0x28, 0x75, 0x69, 0x6e, 0x74, 0x33, 0x32, 0x5f, 0x74, 0x28, 0x74, 0x68, 0x72, 0x65, 0x61
        /*009d*/ 	.byte	0x64, 0x49, 0x64, 0x78, 0x2e, 0x78, 0x29, 0x20, 0x2f, 0x20, 0x33, 0x32, 0x29, 0x20, 0x25, 0x20
        /*00ad*/ 	.byte	0x34, 0x29, 0x20, 0x3d, 0x3d, 0x20, 0x28, 0x28, 0x28, 0x74, 0x6d, 0x65, 0x6d, 0x5f, 0x61, 0x64
        /*00bd*/ 	.byte	0x64, 0x72, 0x20, 0x3e, 0x3e, 0x20, 0x31, 0x36, 0x29, 0x20, 0x2f, 0x20, 0x33, 0x32, 0x29, 0x20
        /*00cd*/ 	.byte	0x25, 0x20, 0x34, 0x29, 0x00
	.type		__unnamed_1,@object
	.size		__unnamed_1,(__unnamed_2 - __unnamed_1)
__unnamed_1:
        /*00d2*/ 	.byte	0x61, 0x75, 0x74, 0x6f, 0x20, 0x63, 0x75, 0x74, 0x65, 0x3a, 0x3a, 0x61, 0x73, 0x5f, 0x70, 0x6f
        /* <DEDUP_REMOVED lines=24> */
        /*0262*/ 	.byte	0x00
	.type		__unnamed_2,@object
	.size		__unnamed_2,(.L_2 - __unnamed_2)
__unnamed_2:
        /* <DEDUP_REMOVED lines=41> */
.L_2:


//--------------------- .nv.shared._ZN7cutlass13device_kernelINS_4gemm6kernel13GemmUniversalIN4cute5tupleIJiiiiEEENS1_10collective13CollectiveMmaINS1_35MainloopSm100TmaUmmaWarpSpecializedILi5ELi2ELi4ENS5_IJNS4_1CILi2EEENSA_ILi1EEESC_EEEEENS5_IJNSA_ILi64EEESF_SF_EEEaNS5_IJlSC_lEEEaSH_NS4_8TiledMMAINS4_8MMA_AtomIJNS4_15SM100_MMA_S8_SSIaaiLi64ELi64ELNS4_4UMMA5MajorE0ELSM_0ELNSL_8SaturateE0EEEEEENS4_6LayoutINS5_IJSC_SC_SC_EEENS5_IJNSA_ILi0EEESS_SS_EEEEENS5_IJNS4_10UnderscoreESV_SV_EEEEENS4_13SM90_TMA_LOADENS4_14ComposedLayoutINS4_7SwizzleILi2ELi4ELi3EEENS4_18smem_ptr_flag_bitsILi8EEENSQ_INS5_IJNSA_ILi8EEESF_EEENS5_IJSF_SC_EEEEEEEvNS4_8identityENS4_23SM90_TMA_LOAD_MULTICASTES18_vS19_EENS_8epilogue10collective18CollectiveEpilogueINS1C_23Sm100TmaWarpSpecializedILi1ELi1ELi32ELb0ELb0EEEJSG_NS5_IJNSQ_ISF_SC_EES1H_EEEaSH_aSH_NS1C_6fusion15FusionCallbacksIS1G_NS1J_17LinearCombinationIaiaiLNS_15FloatRoundStyleE2EEESG_S1I_JEEENS4_5SM1004TMEM4LOAD26SM100_TMEM_LOAD_16dp32b32xESY_S18_NS4_39AutoVectorizingCopyWithAssumedAlignmentILi128EEENS4_14SM90_TMA_STOREES18_S1U_S1U_EEEvvEEEEvNT_6ParamsE --------------------------
	.section	.nv.shared._ZN7cutlass13device_kernelINS_4gemm6kernel13GemmUniversalIN4cute5tupleIJiiiiEEENS1_10collective13CollectiveMmaINS1_35MainloopSm100TmaUmmaWarpSpecializedILi5ELi2ELi4ENS5_IJNS4_1CILi2EEENSA_ILi1EEESC_EEEEENS5_IJNSA_ILi64EEESF_SF_EEEaNS5_IJlSC_lEEEaSH_NS4_8TiledMMAINS4_8MMA_AtomIJNS4_15SM100_MMA_S8_SSIaaiLi64ELi64ELNS4_4UMMA5MajorE0ELSM_0ELNSL_8SaturateE0EEEEEENS4_6LayoutINS5_IJSC_SC_SC_EEENS5_IJNSA_ILi0EEESS_SS_EEEEENS5_IJNS4_10UnderscoreESV_SV_EEEEENS4_13SM90_TMA_LOADENS4_14ComposedLayoutINS4_7SwizzleILi2ELi4ELi3EEENS4_18smem_ptr_flag_bitsILi8EEENSQ_INS5_IJNSA_ILi8EEESF_EEENS5_IJSF_SC_EEEEEEEvNS4_8identityENS4_23SM90_TMA_LOAD_MULTICASTES18_vS19_EENS_8epilogue10collective18CollectiveEpilogueINS1C_23Sm100TmaWarpSpecializedILi1ELi1ELi32ELb0ELb0EEEJSG_NS5_IJNSQ_ISF_SC_EES1H_EEEaSH_aSH_NS1C_6fusion15FusionCallbacksIS1G_NS1J_17LinearCombinationIaiaiLNS_15FloatRoundStyleE2EEESG_S1I_JEEENS4_5SM1004TMEM4LOAD26SM100_TMEM_LOAD_16dp32b32xESY_S18_NS4_39AutoVectorizingCopyWithAssumedAlignmentILi128EEENS4_14SM90_TMA_STOREES18_S1U_S1U_EEEvvEEEEvNT_6ParamsE,"aw",@nobits
	.sectionflags	@""
	.align	16
	.zero		1024


//--------------------- .nv.shared.reserved.0     --------------------------
	.section	.nv.shared.reserved.0,"aw",@nobits
	.weak		__nv_reservedSMEM_offset_0_alias
	.size		__nv_reservedSMEM_offset_0_alias, 0, 64
	.other		__nv_reservedSMEM_offset_0_alias,@"STO_CUDA_RESERVED_SHARED STV_DEFAULT"
__nv_reservedSMEM_offset_0_alias:
	.zero		0
.nv.shared.reserved.0:
	.zero		64
	.weak		__nv_reservedSMEM_tcgen05_partition
	.type		__nv_reservedSMEM_tcgen05_partition,@object
	.size		__nv_reservedSMEM_tcgen05_partition,(.L_0 - __nv_reservedSMEM_tcgen05_partition)
__nv_reservedSMEM_tcgen05_partition:
	.zero		32
.L_0:


//--------------------- .nv.global                --------------------------
	.section	.nv.global,"aw",@nobits
.nv.global:
	.type		_ZN40_INTERNAL_0befa36d_4_k_cu_31980585_112284cute1_E,@object
	.size		_ZN40_INTERNAL_0befa36d_4_k_cu_31980585_112284cute1_E,(_ZN40_INTERNAL_0befa36d_4_k_cu_31980585_112284cuda3std3__45__cpo6cbeginE - _ZN40_INTERNAL_0befa36d_4_k_cu_31980585_112284cute1_E)
_ZN40_INTERNAL_0befa36d_4_k_cu_31980585_112284cute1_E:
	.zero		1
	.type		_ZN40_INTERNAL_0befa36d_4_k_cu_31980585_112284cuda3std3__45__cpo6cbeginE,@object
	.size		_ZN40_INTERNAL_0befa36d_4_k_cu_31980585_112284cuda3std3__45__cpo6cbeginE,(_ZN40_INTERNAL_0befa36d_4_k_cu_31980585_112284cuda3std3__48in_placeE - _ZN40_INTERNAL_0befa36d_4_k_cu_31980585_112284cuda3std3__45__cpo6cbeginE)
_ZN40_INTERNAL_0befa36d_4_k_cu_31980585_112284cuda3std3__45__cpo6cbeginE:
	.zero		1
	.type		_ZN40_INTERNAL_0befa36d_4_k_cu_31980585_112284cuda3std3__48in_placeE,@object
	.size		_ZN40_INTERNAL_0befa36d_4_k_cu_31980585_112284cuda3std3__48in_placeE,(_ZN40_INTERNAL_0befa36d_4_k_cu_31980585_112284cuda3std6ranges3__45__cpo9iter_moveE - _ZN40_INTERNAL_0befa36d_4_k_cu_31980585_112284cuda3std3__48in_placeE)
_ZN40_INTERNAL_0befa36d_4_k_cu_31980585_112284cuda3std3__48in_placeE:
	.zero		1
	.type		_ZN40_INTERNAL_0befa36d_4_k_cu_31980585_112284cuda3std6ranges3__45__cpo9iter_moveE,@object
	.size		_ZN40_INTERNAL_0befa36d_4_k_cu_31980585_112284cuda3std6ranges3__45__cpo9iter_moveE,(_ZN40_INTERNAL_0befa36d_4_k_cu_31980585_112284cuda3std3__45__cpo5beginE - _ZN40_INTERNAL_0befa36d_4_k_cu_31980585_112284cuda3std6ranges3__45__cpo9iter_moveE)
_ZN40_INTERNAL_0befa36d_4_k_cu_31980585_112284cuda3std6ranges3__45__cpo9iter_moveE:
	.zero		1
	.type		_ZN40_INTERNAL_0befa36d_4_k_cu_31980585_112284cuda3std3__45__cpo5beginE,@object
	.size		_ZN40_INTERNAL_0befa36d_4_k_cu_31980585_112284cuda3std3__45__cpo5beginE,(_ZN40_INTERNAL_0befa36d_4_k_cu_31980585_112284cuda3std3__442_GLOBAL__N__0befa36d_4_k_cu_31980585_112286ignoreE - _ZN40_INTERNAL_0befa36d_4_k_cu_31980585_112284cuda3std3__45__cpo5beginE)
_ZN40_INTERNAL_0befa36d_4_k_cu_31980585_112284cuda3std3__45__cpo5beginE:
	.zero		1
	.type		_ZN40_INTERNAL_0befa36d_4_k_cu_31980585_112284cuda3std3__442_GLOBAL__N__0befa36d_4_k_cu_31980585_112286ignoreE,@object
	.size		_ZN40_INTERNAL_0befa36d_4_k_cu_31980585_112284cuda3std3__442_GLOBAL__N__0befa36d_4_k_cu_31980585_112286ignoreE,(_ZN40_INTERNAL_0befa36d_4_k_cu_31980585_112284cute7productE - _ZN40_INTERNAL_0befa36d_4_k_cu_31980585_112284cuda3std3__442_GLOBAL__N__0befa36d_4_k_cu_31980585_112286ignoreE)
_ZN40_INTERNAL_0befa36d_4_k_cu_31980585_112284cuda3std3__442_GLOBAL__N__0befa36d_4_k_cu_31980585_112286ignoreE:
	.zero		1
	.type		_ZN40_INTERNAL_0befa36d_4_k_cu_31980585_112284cute7productE,@object
	.size		_ZN40_INTERNAL_0befa36d_4_k_cu_31980585_112284cute7productE,(_ZN40_INTERNAL_0befa36d_4_k_cu_31980585_112284cuda3std3__45__cpo3endE - _ZN40_INTERNAL_0befa36d_4_k_cu_31980585_112284cute7productE)
_ZN40_INTERNAL_0befa36d_4_k_cu_31980585_112284cute7productE:
	.zero		1
	.type		_ZN40_INTERNAL_0befa36d_4_k_cu_31980585_112284cuda3std3__45__cpo3endE,@object
	.size		_ZN40_INTERNAL_0befa36d_4_k_cu_31980585_112284cuda3std3__45__cpo3endE,(_ZN40_INTERNAL_0befa36d_4_k_cu_31980585_112284cuda3std3__419piecewise_constructE - _ZN40_INTERNAL_0befa36d_4_k_cu_31980585_112284cuda3std3__45__cpo3endE)
_ZN40_INTERNAL_0befa36d_4_k_cu_31980585_112284cuda3std3__45__cpo3endE:
	.zero		1
	.type		_ZN40_INTERNAL_0befa36d_4_k_cu_31980585_112284cuda3std3__419piecewise_constructE,@object
	.size		_ZN40_INTERNAL_0befa36d_4_k_cu_31980585_112284cuda3std3__419piecewise_constructE,(_ZN40_INTERNAL_0befa36d_4_k_cu_31980585_112284cuda3std3__45__cpo4cendE - _ZN40_INTERNAL_0befa36d_4_k_cu_31980585_112284cuda3std3__419piecewise_constructE)
_ZN40_INTERNAL_0befa36d_4_k_cu_31980585_112284cuda3std3__419piecewise_constructE:
	.zero		1
	.type		_ZN40_INTERNAL_0befa36d_4_k_cu_31980585_112284cuda3std3__45__cpo4cendE,@object
	.size		_ZN40_INTERNAL_0befa36d_4_k_cu_31980585_112284cuda3std3__45__cpo4cendE,(_ZN40_INTERNAL_0befa36d_4_k_cu_31980585_112284cuda3std6ranges3__45__cpo4swapE - _ZN40_INTERNAL_0befa36d_4_k_cu_31980585_112284cuda3std3__45__cpo4cendE)
_ZN40_INTERNAL_0befa36d_4_k_cu_31980585_112284cuda3std3__45__cpo4cendE:
	.zero		1
	.type		_ZN40_INTERNAL_0befa36d_4_k_cu_31980585_112284cuda3std6ranges3__45__cpo4swapE,@object
	.size		_ZN40_INTERNAL_0befa36d_4_k_cu_31980585_112284cuda3std6ranges3__45__cpo4swapE,(.L_10 - _ZN40_INTERNAL_0befa36d_4_k_cu_31980585_112284cuda3std6ranges3__45__cpo4swapE)
_ZN40_INTERNAL_0befa36d_4_k_cu_31980585_112284cuda3std6ranges3__45__cpo4swapE:
	.zero		1
.L_10:


//--------------------- .nv.constant0._ZN7cutlass13device_kernelINS_4gemm6kernel13GemmUniversalIN4cute5tupleIJiiiiEEENS1_10collective13CollectiveMmaINS1_35MainloopSm100TmaUmmaWarpSpecializedILi5ELi2ELi4ENS5_IJNS4_1CILi2EEENSA_ILi1EEESC_EEEEENS5_IJNSA_ILi64EEESF_SF_EEEaNS5_IJlSC_lEEEaSH_NS4_8TiledMMAINS4_8MMA_AtomIJNS4_15SM100_MMA_S8_SSIaaiLi64ELi64ELNS4_4UMMA5MajorE0ELSM_0ELNSL_8SaturateE0EEEEEENS4_6LayoutINS5_IJSC_SC_SC_EEENS5_IJNSA_ILi0EEESS_SS_EEEEENS5_IJNS4_10UnderscoreESV_SV_EEEEENS4_13SM90_TMA_LOADENS4_14ComposedLayoutINS4_7SwizzleILi2ELi4ELi3EEENS4_18smem_ptr_flag_bitsILi8EEENSQ_INS5_IJNSA_ILi8EEESF_EEENS5_IJSF_SC_EEEEEEEvNS4_8identityENS4_23SM90_TMA_LOAD_MULTICASTES18_vS19_EENS_8epilogue10collective18CollectiveEpilogueINS1C_23Sm100TmaWarpSpecializedILi1ELi1ELi32ELb0ELb0EEEJSG_NS5_IJNSQ_ISF_SC_EES1H_EEEaSH_aSH_NS1C_6fusion15FusionCallbacksIS1G_NS1J_17LinearCombinationIaiaiLNS_15FloatRoundStyleE2EEESG_S1I_JEEENS4_5SM1004TMEM4LOAD26SM100_TMEM_LOAD_16dp32b32xESY_S18_NS4_39AutoVectorizingCopyWithAssumedAlignmentILi128EEENS4_14SM90_TMA_STOREES18_S1U_S1U_EEEvvEEEEvNT_6ParamsE --------------------------
	.section	.nv.constant0._ZN7cutlass13device_kernelINS_4gemm6kernel13GemmUniversalIN4cute5tupleIJiiiiEEENS1_10collective13CollectiveMmaINS1_35MainloopSm100TmaUmmaWarpSpecializedILi5ELi2ELi4ENS5_IJNS4_1CILi2EEENSA_ILi1EEESC_EEEEENS5_IJNSA_ILi64EEESF_SF_EEEaNS5_IJlSC_lEEEaSH_NS4_8TiledMMAINS4_8MMA_AtomIJNS4_15SM100_MMA_S8_SSIaaiLi64ELi64ELNS4_4UMMA5MajorE0ELSM_0ELNSL_8SaturateE0EEEEEENS4_6LayoutINS5_IJSC_SC_SC_EEENS5_IJNSA_ILi0EEESS_SS_EEEEENS5_IJNS4_10UnderscoreESV_SV_EEEEENS4_13SM90_TMA_LOADENS4_14ComposedLayoutINS4_7SwizzleILi2ELi4ELi3EEENS4_18smem_ptr_flag_bitsILi8EEENSQ_INS5_IJNSA_ILi8EEESF_EEENS5_IJSF_SC_EEEEEEEvNS4_8identityENS4_23SM90_TMA_LOAD_MULTICASTES18_vS19_EENS_8epilogue10collective18CollectiveEpilogueINS1C_23Sm100TmaWarpSpecializedILi1ELi1ELi32ELb0ELb0EEEJSG_NS5_IJNSQ_ISF_SC_EES1H_EEEaSH_aSH_NS1C_6fusion15FusionCallbacksIS1G_NS1J_17LinearCombinationIaiaiLNS_15FloatRoundStyleE2EEESG_S1I_JEEENS4_5SM1004TMEM4LOAD26SM100_TMEM_LOAD_16dp32b32xESY_S18_NS4_39AutoVectorizingCopyWithAssumedAlignmentILi128EEENS4_14SM90_TMA_STOREES18_S1U_S1U_EEEvvEEEEvNT_6ParamsE,"a",@progbits
	.sectionflags	@""
	.align	4
.nv.constant0._ZN7cutlass13device_kernelINS_4gemm6kernel13GemmUniversalIN4cute5tupleIJiiiiEEENS1_10collective13CollectiveMmaINS1_35MainloopSm100TmaUmmaWarpSpecializedILi5ELi2ELi4ENS5_IJNS4_1CILi2EEENSA_ILi1EEESC_EEEEENS5_IJNSA_ILi64EEESF_SF_EEEaNS5_IJlSC_lEEEaSH_NS4_8TiledMMAINS4_8MMA_AtomIJNS4_15SM100_MMA_S8_SSIaaiLi64ELi64ELNS4_4UMMA5MajorE0ELSM_0ELNSL_8SaturateE0EEEEEENS4_6LayoutINS5_IJSC_SC_SC_EEENS5_IJNSA_ILi0EEESS_SS_EEEEENS5_IJNS4_10UnderscoreESV_SV_EEEEENS4_13SM90_TMA_LOADENS4_14ComposedLayoutINS4_7SwizzleILi2ELi4ELi3EEENS4_18smem_ptr_flag_bitsILi8EEENSQ_INS5_IJNSA_ILi8EEESF_EEENS5_IJSF_SC_EEEEEEEvNS4_8identityENS4_23SM90_TMA_LOAD_MULTICASTES18_vS19_EENS_8epilogue10collective18CollectiveEpilogueINS1C_23Sm100TmaWarpSpecializedILi1ELi1ELi32ELb0ELb0EEEJSG_NS5_IJNSQ_ISF_SC_EES1H_EEEaSH_aSH_NS1C_6fusion15FusionCallbacksIS1G_NS1J_17LinearCombinationIaiaiLNS_15FloatRoundStyleE2EEESG_S1I_JEEENS4_5SM1004TMEM4LOAD26SM100_TMEM_LOAD_16dp32b32xESY_S18_NS4_39AutoVectorizingCopyWithAssumedAlignmentILi128EEENS4_14SM90_TMA_STOREES18_S1U_S1U_EEEvvEEEEvNT_6ParamsE:
	.zero		2944


//--------------------- SYMBOLS --------------------------

	.type		.nv.reservedSmem.offset0,@object
	.size		.nv.reservedSmem.offset0,0x4
	.type		.nv.reservedSmem.cap,@object
	.size		.nv.reservedSmem.cap,0x4
	.type		__assertfail,@function
